	.target	sm_90a

	.elftype	@"ET_EXEC"


//--------------------- .note.nv.tkinfo           --------------------------
	.section	.note.nv.tkinfo,"",@"SHT_NOTE"
	.sectionflags	@"SHF_NOTE_NV_TKINFO"
	.tkinfo
        /*0018*/ 	.word	0x00000002
        /*0030*/ 	.string	""
        /*0030*/ 	.string	"ptxas"
        /*0030*/ 	.string	"Cuda compilation tools, release 13.0, V13.0.88"
        /*0030*/ 	.string	"Build cuda_13.0.r13.0/compiler.36424714_0"
        /*0030*/ 	.string	"-arch sm_90a -m 64 "



//--------------------- .note.nv.cuinfo           --------------------------
	.section	.note.nv.cuinfo,"",@"SHT_NOTE"
	.sectionflags	@"SHF_NOTE_NV_CUINFO"
        /*0018*/ 	.short	0x0002
        /*001a*/ 	.short	0x005a
        /*001c*/ 	.short	0x0082
	.zero		2


//--------------------- .nv.info                  --------------------------
	.section	.nv.info,"",@"SHT_CUDA_INFO"
	.align	4


	//----- nvinfo : EIATTR_REGCOUNT
	.align		4
        /*0000*/ 	.byte	0x04, 0x2f
        /*0002*/ 	.short	(.L_12 - .L_11)
	.align		4
.L_11:
        /*0004*/ 	.word	index@(_ZN7cutlass13device_kernelINS_4conv6kernel13ConvUniversalINS1_16ConvProblemShapeILNS1_8OperatorE0ELi3EEENS1_10collective14CollectiveConvINS1_46MainloopSm90TmaGmmaWarpSpecializedImplicitGemmILS5_0ELi5ELi3EN4cute5tupleIJNSA_1CILi1EEESD_SD_EEENS1_36KernelImplicitTmaWarpSpecializedSm90ELi1EEENSB_IJNSC_ILi256EEENSC_ILi64EEENSB_IJNSC_ILi32EEEEEEEEENS_10tfloat32_tESM_NSA_8TiledMMAINSA_8MMA_AtomIJNSA_4SM904GMMA29MMA_64x64x8_F32TF32TF32_SS_TNILNSQ_7ScaleInE1ELSS_1EEEEEENSA_6LayoutISE_NSB_IJNSC_ILi0EEESW_SW_EEEEENSB_IJNSA_10UnderscoreESZ_SZ_EEEEENS7_6detail26Sm90ImplicitGemmTileTraitsINSA_20SM90_TMA_LOAD_IM2COLENSA_14ComposedLayoutINSA_7SwizzleILi3ELi4ELi3EEENSA_18smem_ptr_flag_bitsILi32EEENSV_INSB_IJNSB_IJNSC_ILi8EEESJ_EEENSB_IJSJ_SD_EEENSB_IJSD_NSC_ILi5EEEEEEEEENSB_IJNSB_IJSJ_SH_EEENSB_IJSD_SW_EEENSB_IJSW_NSC_ILi8192EEEEEEEEEEEEEvEENS13_INSA_13SM90_TMA_LOADENS15_IS17_S19_NSV_INSB_IJNSB_IJS1A_S1A_EEES1C_S1E_EEENSB_IJS1G_S1H_NSB_IJSW_NSC_ILi2048EEEEEEEEEEEEEvEEEENS_8epilogue10collective6detail29Sm90TmaWarpSpecializedAdapterINS1Z_15DefaultEpilogueISM_NSB_IJNSB_IJllllEEESD_SW_EEES24_NS1Y_6thread17LinearCombinationISM_Li1EffLNS25_9ScaleType4KindE0ELNS_15FloatRoundStyleE2ESM_EENS_4gemm15EpilogueDefaultEEEEEvvEEEEvNT_6ParamsE)
        /*0008*/ 	.word	0x0000009a


	//----- nvinfo : EIATTR_FRAME_SIZE
	.align		4
.L_12:
        /*000c*/ 	.byte	0x04, 0x11
        /*000e*/ 	.short	(.L_14 - .L_13)
	.align		4
.L_13:
        /*0010*/ 	.word	index@(_ZN7cutlass13device_kernelINS_4conv6kernel13ConvUniversalINS1_16ConvProblemShapeILNS1_8OperatorE0ELi3EEENS1_10collective14CollectiveConvINS1_46MainloopSm90TmaGmmaWarpSpecializedImplicitGemmILS5_0ELi5ELi3EN4cute5tupleIJNSA_1CILi1EEESD_SD_EEENS1_36KernelImplicitTmaWarpSpecializedSm90ELi1EEENSB_IJNSC_ILi256EEENSC_ILi64EEENSB_IJNSC_ILi32EEEEEEEEENS_10tfloat32_tESM_NSA_8TiledMMAINSA_8MMA_AtomIJNSA_4SM904GMMA29MMA_64x64x8_F32TF32TF32_SS_TNILNSQ_7ScaleInE1ELSS_1EEEEEENSA_6LayoutISE_NSB_IJNSC_ILi0EEESW_SW_EEEEENSB_IJNSA_10UnderscoreESZ_SZ_EEEEENS7_6detail26Sm90ImplicitGemmTileTraitsINSA_20SM90_TMA_LOAD_IM2COLENSA_14ComposedLayoutINSA_7SwizzleILi3ELi4ELi3EEENSA_18smem_ptr_flag_bitsILi32EEENSV_INSB_IJNSB_IJNSC_ILi8EEESJ_EEENSB_IJSJ_SD_EEENSB_IJSD_NSC_ILi5EEEEEEEEENSB_IJNSB_IJSJ_SH_EEENSB_IJSD_SW_EEENSB_IJSW_NSC_ILi8192EEEEEEEEEEEEEvEENS13_INSA_13SM90_TMA_LOADENS15_IS17_S19_NSV_INSB_IJNSB_IJS1A_S1A_EEES1C_S1E_EEENSB_IJS1G_S1H_NSB_IJSW_NSC_ILi2048EEEEEEEEEEEEEvEEEENS_8epilogue10collective6detail29Sm90TmaWarpSpecializedAdapterINS1Z_15DefaultEpilogueISM_NSB_IJNSB_IJllllEEESD_SW_EEES24_NS1Y_6thread17LinearCombinationISM_Li1EffLNS25_9ScaleType4KindE0ELNS_15FloatRoundStyleE2ESM_EENS_4gemm15EpilogueDefaultEEEEEvvEEEEvNT_6ParamsE)
        /*0014*/ 	.word	0x00000000


	//----- nvinfo : EIATTR_MIN_STACK_SIZE
	.align		4
.L_14:
        /*0018*/ 	.byte	0x04, 0x12
        /*001a*/ 	.short	(.L_16 - .L_15)
	.align		4
.L_15:
        /*001c*/ 	.word	index@(_ZN7cutlass13device_kernelINS_4conv6kernel13ConvUniversalINS1_16ConvProblemShapeILNS1_8OperatorE0ELi3EEENS1_10collective14CollectiveConvINS1_46MainloopSm90TmaGmmaWarpSpecializedImplicitGemmILS5_0ELi5ELi3EN4cute5tupleIJNSA_1CILi1EEESD_SD_EEENS1_36KernelImplicitTmaWarpSpecializedSm90ELi1EEENSB_IJNSC_ILi256EEENSC_ILi64EEENSB_IJNSC_ILi32EEEEEEEEENS_10tfloat32_tESM_NSA_8TiledMMAINSA_8MMA_AtomIJNSA_4SM904GMMA29MMA_64x64x8_F32TF32TF32_SS_TNILNSQ_7ScaleInE1ELSS_1EEEEEENSA_6LayoutISE_NSB_IJNSC_ILi0EEESW_SW_EEEEENSB_IJNSA_10UnderscoreESZ_SZ_EEEEENS7_6detail26Sm90ImplicitGemmTileTraitsINSA_20SM90_TMA_LOAD_IM2COLENSA_14ComposedLayoutINSA_7SwizzleILi3ELi4ELi3EEENSA_18smem_ptr_flag_bitsILi32EEENSV_INSB_IJNSB_IJNSC_ILi8EEESJ_EEENSB_IJSJ_SD_EEENSB_IJSD_NSC_ILi5EEEEEEEEENSB_IJNSB_IJSJ_SH_EEENSB_IJSD_SW_EEENSB_IJSW_NSC_ILi8192EEEEEEEEEEEEEvEENS13_INSA_13SM90_TMA_LOADENS15_IS17_S19_NSV_INSB_IJNSB_IJS1A_S1A_EEES1C_S1E_EEENSB_IJS1G_S1H_NSB_IJSW_NSC_ILi2048EEEEEEEEEEEEEvEEEENS_8epilogue10collective6detail29Sm90TmaWarpSpecializedAdapterINS1Z_15DefaultEpilogueISM_NSB_IJNSB_IJllllEEESD_SW_EEES24_NS1Y_6thread17LinearCombinationISM_Li1EffLNS25_9ScaleType4KindE0ELNS_15FloatRoundStyleE2ESM_EENS_4gemm15EpilogueDefaultEEEEEvvEEEEvNT_6ParamsE)
        /*0020*/ 	.word	0x00000000
.L_16:


//--------------------- .nv.compat                --------------------------
	.section	.nv.compat,"",@"SHT_CUDA_COMPAT_INFO"
	.align	4
        /*0000*/ 	.byte	0x02, 0x09, 0x01, 0x00, 0x02, 0x02, 0x04, 0x00, 0x02, 0x05, 0x05, 0x00, 0x03, 0x07, 0x01, 0x01
        /*0010*/ 	.byte	0x02, 0x03, 0x01, 0x00, 0x02, 0x06, 0x01, 0x00, 0x04, 0x0b, 0x08, 0x00, 0x00, 0x00, 0x00, 0x00
        /*0020*/ 	.byte	0x00, 0x00, 0x00, 0x00


//--------------------- .nv.info._ZN7cutlass13device_kernelINS_4conv6kernel13ConvUniversalINS1_16ConvProblemShapeILNS1_8OperatorE0ELi3EEENS1_10collective14CollectiveConvINS1_46MainloopSm90TmaGmmaWarpSpecializedImplicitGemmILS5_0ELi5ELi3EN4cute5tupleIJNSA_1CILi1EEESD_SD_EEENS1_36KernelImplicitTmaWarpSpecializedSm90ELi1EEENSB_IJNSC_ILi256EEENSC_ILi64EEENSB_IJNSC_ILi32EEEEEEEEENS_10tfloat32_tESM_NSA_8TiledMMAINSA_8MMA_AtomIJNSA_4SM904GMMA29MMA_64x64x8_F32TF32TF32_SS_TNILNSQ_7ScaleInE1ELSS_1EEEEEENSA_6LayoutISE_NSB_IJNSC_ILi0EEESW_SW_EEEEENSB_IJNSA_10UnderscoreESZ_SZ_EEEEENS7_6detail26Sm90ImplicitGemmTileTraitsINSA_20SM90_TMA_LOAD_IM2COLENSA_14ComposedLayoutINSA_7SwizzleILi3ELi4ELi3EEENSA_18smem_ptr_flag_bitsILi32EEENSV_INSB_IJNSB_IJNSC_ILi8EEESJ_EEENSB_IJSJ_SD_EEENSB_IJSD_NSC_ILi5EEEEEEEEENSB_IJNSB_IJSJ_SH_EEENSB_IJSD_SW_EEENSB_IJSW_NSC_ILi8192EEEEEEEEEEEEEvEENS13_INSA_13SM90_TMA_LOADENS15_IS17_S19_NSV_INSB_IJNSB_IJS1A_S1A_EEES1C_S1E_EEENSB_IJS1G_S1H_NSB_IJSW_NSC_ILi2048EEEEEEEEEEEEEvEEEENS_8epilogue10collective6detail29Sm90TmaWarpSpecializedAdapterINS1Z_15DefaultEpilogueISM_NSB_IJNSB_IJllllEEESD_SW_EEES24_NS1Y_6thread17LinearCombinationISM_Li1EffLNS25_9ScaleType4KindE0ELNS_15FloatRoundStyleE2ESM_EENS_4gemm15EpilogueDefaultEEEEEvvEEEEvNT_6ParamsE --------------------------
	.section	.nv.info._ZN7cutlass13device_kernelINS_4conv6kernel13ConvUniversalINS1_16ConvProblemShapeILNS1_8OperatorE0ELi3EEENS1_10collective14CollectiveConvINS1_46MainloopSm90TmaGmmaWarpSpecializedImplicitGemmILS5_0ELi5ELi3EN4cute5tupleIJNSA_1CILi1EEESD_SD_EEENS1_36KernelImplicitTmaWarpSpecializedSm90ELi1EEENSB_IJNSC_ILi256EEENSC_ILi64EEENSB_IJNSC_ILi32EEEEEEEEENS_10tfloat32_tESM_NSA_8TiledMMAINSA_8MMA_AtomIJNSA_4SM904GMMA29MMA_64x64x8_F32TF32TF32_SS_TNILNSQ_7ScaleInE1ELSS_1EEEEEENSA_6LayoutISE_NSB_IJNSC_ILi0EEESW_SW_EEEEENSB_IJNSA_10UnderscoreESZ_SZ_EEEEENS7_6detail26Sm90ImplicitGemmTileTraitsINSA_20SM90_TMA_LOAD_IM2COLENSA_14ComposedLayoutINSA_7SwizzleILi3ELi4ELi3EEENSA_18smem_ptr_flag_bitsILi32EEENSV_INSB_IJNSB_IJNSC_ILi8EEESJ_EEENSB_IJSJ_SD_EEENSB_IJSD_NSC_ILi5EEEEEEEEENSB_IJNSB_IJSJ_SH_EEENSB_IJSD_SW_EEENSB_IJSW_NSC_ILi8192EEEEEEEEEEEEEvEENS13_INSA_13SM90_TMA_LOADENS15_IS17_S19_NSV_INSB_IJNSB_IJS1A_S1A_EEES1C_S1E_EEENSB_IJS1G_S1H_NSB_IJSW_NSC_ILi2048EEEEEEEEEEEEEvEEEENS_8epilogue10collective6detail29Sm90TmaWarpSpecializedAdapterINS1Z_15DefaultEpilogueISM_NSB_IJNSB_IJllllEEESD_SW_EEES24_NS1Y_6thread17LinearCombinationISM_Li1EffLNS25_9ScaleType4KindE0ELNS_15FloatRoundStyleE2ESM_EENS_4gemm15EpilogueDefaultEEEEEvvEEEEvNT_6ParamsE,"",@"SHT_CUDA_INFO"
	.sectionflags	@""
	.align	4


	//----- nvinfo : EIATTR_CUDA_API_VERSION
	.align		4
        /*0000*/ 	.byte	0x04, 0x37
        /*0002*/ 	.short	(.L_18 - .L_17)
.L_17:
        /*0004*/ 	.word	0x00000082


	//----- nvinfo : EIATTR_KPARAM_INFO
	.align		4
.L_18:
        /*0008*/ 	.byte	0x04, 0x17
        /*000a*/ 	.short	(.L_20 - .L_19)
.L_19:
        /*000c*/ 	.word	0x00000000
        /*0010*/ 	.short	0x0000
        /*0012*/ 	.short	0x0070
        /*0014*/ 	.byte	0x00, 0xf0, 0x01, 0x10


	//----- nvinfo : EIATTR_SPARSE_MMA_MASK
	.align		4
.L_20:
        /*0018*/ 	.byte	0x03, 0x50
        /*001a*/ 	.short	0x0000


	//----- nvinfo : EIATTR_MAXREG_COUNT
	.align		4
        /*001c*/ 	.byte	0x03, 0x1b
        /*001e*/ 	.short	0x00ff


	//----- nvinfo : EIATTR_NUM_BARRIERS
	.align		4
        /*0020*/ 	.byte	0x02, 0x4c
        /*0022*/ 	.byte	0x01
	.zero		1


	//----- nvinfo : EIATTR_MERCURY_ISA_VERSION
	.align		4
        /*0024*/ 	.byte	0x03, 0x5f
        /*0026*/ 	.short	0x0101


	//----- nvinfo : EIATTR_COOP_GROUP_MASK_REGIDS
	.align		4
        /*0028*/ 	.byte	0x04, 0x29
        /*002a*/ 	.short	(.L_22 - .L_21)


	//   ....[0]....
.L_21:
        /*002c*/ 	.word	0xffffffff


	//   ....[1]....
        /*0030*/ 	.word	0xffffffff


	//   ....[2]....
        /*0034*/ 	.word	0xffffffff


	//----- nvinfo : EIATTR_COOP_GROUP_INSTR_OFFSETS
	.align		4
.L_22:
        /*0038*/ 	.byte	0x04, 0x28
        /*003a*/ 	.short	(.L_24 - .L_23)


	//   ....[0]....
.L_23:
        /*003c*/ 	.word	0x00000060


	//   ....[1]....
        /*0040*/ 	.word	0x00000070


	//   ....[2]....
        /*0044*/ 	.word	0x00000130


	//----- nvinfo : EIATTR_MBARRIER_INSTR_OFFSETS
	.align		4
.L_24:
        /*0048*/ 	.byte	0x04, 0x39
        /*004a*/ 	.short	(.L_26 - .L_25)


	//   ....[0]....
.L_25:
        /*004c*/ 	.word	0x00000250
        /*0050*/ 	.word	0x000000ff
        /*0054*/ 	.word	0x00032000
        /*0058*/ 	.short	0x0100
        /*005a*/ 	.byte	0x08
	.zero		1


	//   ....[1]....
        /*005c*/ 	.word	0x00000260
        /*0060*/ 	.word	0x000000ff
        /*0064*/ 	.word	0x00032028
        /*0068*/ 	.short	0x0100
        /*006a*/ 	.byte	0x08
	.zero		1


	//   ....[2]....
        /*006c*/ 	.word	0x00000270
        /*0070*/ 	.word	0x000000ff
        /*0074*/ 	.word	0x00032008
        /*0078*/ 	.short	0x0100
        /*007a*/ 	.byte	0x08
	.zero		1


	//   ....[3]....
        /*007c*/ 	.word	0x00000280
        /*0080*/ 	.word	0x000000ff
        /*0084*/ 	.word	0x00032030
        /*0088*/ 	.short	0x0100
        /*008a*/ 	.byte	0x08
	.zero		1


	//   ....[4]....
        /*008c*/ 	.word	0x00000290
        /*0090*/ 	.word	0x000000ff
        /*0094*/ 	.word	0x00032010
        /*0098*/ 	.short	0x0100
        /*009a*/ 	.byte	0x08
	.zero		1


	//   ....[5]....
        /*009c*/ 	.word	0x000002a0
        /*00a0*/ 	.word	0x000000ff
        /*00a4*/ 	.word	0x00032038
        /*00a8*/ 	.short	0x0100
        /*00aa*/ 	.byte	0x08
	.zero		1


	//   ....[6]....
        /*00ac*/ 	.word	0x000002b0
        /*00b0*/ 	.word	0x000000ff
        /*00b4*/ 	.word	0x00032018
        /*00b8*/ 	.short	0x0100
        /*00ba*/ 	.byte	0x08
	.zero		1


	//   ....[7]....
        /*00bc*/ 	.word	0x000002c0
        /*00c0*/ 	.word	0x000000ff
        /*00c4*/ 	.word	0x00032040
        /*00c8*/ 	.short	0x0100
        /*00ca*/ 	.byte	0x08
	.zero		1


	//   ....[8]....
        /*00cc*/ 	.word	0x000002d0
        /*00d0*/ 	.word	0x000000ff
        /*00d4*/ 	.word	0x00032020
        /*00d8*/ 	.short	0x0100
        /*00da*/ 	.byte	0x08
	.zero		1


	//   ....[9]....
        /*00dc*/ 	.word	0x000002e0
        /*00e0*/ 	.word	0x000000ff
        /*00e4*/ 	.word	0x00032048
        /*00e8*/ 	.short	0x0100
        /*00ea*/ 	.byte	0x08
	.zero		1


	//   ....[10]....
        /*00ec*/ 	.word	0x00000ba0
        /*00f0*/ 	.word	0x00000004
        /*00f4*/ 	.word	0x00032000
        /*00f8*/ 	.short	0x010a
        /*00fa*/ 	.byte	0x3f
	.zero		1


	//   ....[11]....
        /*00fc*/ 	.word	0x00001240
        /*0100*/ 	.word	0x00000006
        /*0104*/ 	.word	0x00032000
        /*0108*/ 	.short	0x010a
        /*010a*/ 	.byte	0x3f
	.zero		1


	//   ....[12]....
        /*010c*/ 	.word	0x00001770
        /*0110*/ 	.word	0x000000ff
        /*0114*/ 	.word	0x00000000
        /*0118*/ 	.short	0x0101
        /*011a*/ 	.byte	0x09
	.zero		1


	//   ....[13]....
        /*011c*/ 	.word	0x00001960
        /*0120*/ 	.word	0x00000004
        /*0124*/ 	.word	0x00000000
        /*0128*/ 	.short	0x0101
        /*012a*/ 	.byte	0x3f
	.zero		1


	//   ....[14]....
        /*012c*/ 	.word	0x0000be70
        /*0130*/ 	.word	0x00000011
        /*0134*/ 	.word	0x00032028
        /*0138*/ 	.short	0x010a
        /*013a*/ 	.byte	0x3f
	.zero		1


	//   ....[15]....
        /*013c*/ 	.word	0x0000c660
        /*0140*/ 	.word	0x00000004
        /*0144*/ 	.word	0x00000000
        /*0148*/ 	.short	0x010a
        /*014a*/ 	.byte	0x3f
	.zero		1


	//   ....[16]....
        /*014c*/ 	.word	0x0000c710
        /*0150*/ 	.word	0x00000000
        /*0154*/ 	.word	0x00000000
        /*0158*/ 	.short	0x010a
        /*015a*/ 	.byte	0x3f
	.zero		1


	//   ....[17]....
        /*015c*/ 	.word	0x0000c7c0
        /*0160*/ 	.word	0x00000000
        /*0164*/ 	.word	0x00000000
        /*0168*/ 	.short	0x010a
        /*016a*/ 	.byte	0x3f
	.zero		1


	//   ....[18]....
        /*016c*/ 	.word	0x0000c870
        /*0170*/ 	.word	0x00000000
        /*0174*/ 	.word	0x00000000
        /*0178*/ 	.short	0x010a
        /*017a*/ 	.byte	0x3f
	.zero		1


	//   ....[19]....
        /*017c*/ 	.word	0x0000c920
        /*0180*/ 	.word	0x00000002
        /*0184*/ 	.word	0x00000000
        /*0188*/ 	.short	0x010a
        /*018a*/ 	.byte	0x3f
	.zero		1


	//----- nvinfo : EIATTR_NUM_MBARRIERS
	.align		4
.L_26:
        /*018c*/ 	.byte	0x03, 0x38
        /*018e*/ 	.short	0x000a


	//----- nvinfo : EIATTR_EXIT_INSTR_OFFSETS
	.align		4
        /*0190*/ 	.byte	0x04, 0x1c
        /*0192*/ 	.short	(.L_28 - .L_27)


	//   ....[0]....
.L_27:
        /*0194*/ 	.word	0x000006d0


	//   ....[1]....
        /*0198*/ 	.word	0x00001ab0


	//   ....[2]....
        /*019c*/ 	.word	0x000089f0


	//   ....[3]....
        /*01a0*/ 	.word	0x00008a20


	//   ....[4]....
        /*01a4*/ 	.word	0x0000bc30


	//   ....[5]....
        /*01a8*/ 	.word	0x0000bc60


	//   ....[6]....
        /*01ac*/ 	.word	0x0000bc80


	//   ....[7]....
        /*01b0*/ 	.word	0x0000c550


	//   ....[8]....
        /*01b4*/ 	.word	0x0000c950


	//----- nvinfo : EIATTR_MAX_THREADS
	.align		4
.L_28:
        /*01b8*/ 	.byte	0x04, 0x05
        /*01ba*/ 	.short	(.L_30 - .L_29)
.L_29:
        /*01bc*/ 	.word	0x00000100
        /*01c0*/ 	.word	0x00000001
        /*01c4*/ 	.word	0x00000001


	//----- nvinfo : EIATTR_CRS_STACK_SIZE
	.align		4
.L_30:
        /*01c8*/ 	.byte	0x04, 0x1e
        /*01ca*/ 	.short	(.L_32 - .L_31)
.L_31:
        /*01cc*/ 	.word	0x00000000


	//----- nvinfo : EIATTR_CBANK_PARAM_SIZE
	.align		4
.L_32:
        /*01d0*/ 	.byte	0x03, 0x19
        /*01d2*/ 	.short	0x0470


	//----- nvinfo : EIATTR_PARAM_CBANK
	.align		4
        /*01d4*/ 	.byte	0x04, 0x0a
        /*01d6*/ 	.short	(.L_34 - .L_33)
	.align		4
.L_33:
        /*01d8*/ 	.word	index@(.nv.constant0._ZN7cutlass13device_kernelINS_4conv6kernel13ConvUniversalINS1_16ConvProblemShapeILNS1_8OperatorE0ELi3EEENS1_10collective14CollectiveConvINS1_46MainloopSm90TmaGmmaWarpSpecializedImplicitGemmILS5_0ELi5ELi3EN4cute5tupleIJNSA_1CILi1EEESD_SD_EEENS1_36KernelImplicitTmaWarpSpecializedSm90ELi1EEENSB_IJNSC_ILi256EEENSC_ILi64EEENSB_IJNSC_ILi32EEEEEEEEENS_10tfloat32_tESM_NSA_8TiledMMAINSA_8MMA_AtomIJNSA_4SM904GMMA29MMA_64x64x8_F32TF32TF32_SS_TNILNSQ_7ScaleInE1ELSS_1EEEEEENSA_6LayoutISE_NSB_IJNSC_ILi0EEESW_SW_EEEEENSB_IJNSA_10UnderscoreESZ_SZ_EEEEENS7_6detail26Sm90ImplicitGemmTileTraitsINSA_20SM90_TMA_LOAD_IM2COLENSA_14ComposedLayoutINSA_7SwizzleILi3ELi4ELi3EEENSA_18smem_ptr_flag_bitsILi32EEENSV_INSB_IJNSB_IJNSC_ILi8EEESJ_EEENSB_IJSJ_SD_EEENSB_IJSD_NSC_ILi5EEEEEEEEENSB_IJNSB_IJSJ_SH_EEENSB_IJSD_SW_EEENSB_IJSW_NSC_ILi8192EEEEEEEEEEEEEvEENS13_INSA_13SM90_TMA_LOADENS15_IS17_S19_NSV_INSB_IJNSB_IJS1A_S1A_EEES1C_S1E_EEENSB_IJS1G_S1H_NSB_IJSW_NSC_ILi2048EEEEEEEEEEEEEvEEEENS_8epilogue10collective6detail29Sm90TmaWarpSpecializedAdapterINS1Z_15DefaultEpilogueISM_NSB_IJNSB_IJllllEEESD_SW_EEES24_NS1Y_6thread17LinearCombinationISM_Li1EffLNS25_9ScaleType4KindE0ELNS_15FloatRoundStyleE2ESM_EENS_4gemm15EpilogueDefaultEEEEEvvEEEEvNT_6ParamsE)
        /*01dc*/ 	.short	0x0210
        /*01de*/ 	.short	0x0470


	//----- nvinfo : EIATTR_SW_WAR
	.align		4
.L_34:
        /*01e0*/ 	.byte	0x04, 0x36
        /*01e2*/ 	.short	(.L_36 - .L_35)
.L_35:
        /*01e4*/ 	.word	0x00000008
.L_36:


//--------------------- .nv.callgraph             --------------------------
	.section	.nv.callgraph,"",@"SHT_CUDA_CALLGRAPH"
	.align	4
	.sectionentsize	8
	.align		4
        /*0000*/ 	.word	0x00000000
	.align		4
        /*0004*/ 	.word	0xffffffff
	.align		4
        /*0008*/ 	.word	0x00000000
	.align		4
        /*000c*/ 	.word	0xfffffffe
	.align		4
        /*0010*/ 	.word	0x00000000
	.align		4
        /*0014*/ 	.word	0xfffffffd
	.align		4
        /*0018*/ 	.word	0x00000000
	.align		4
        /*001c*/ 	.word	0xfffffffc


//--------------------- .nv.constant4             --------------------------
	.section	.nv.constant4,"a",@progbits
	.align	8
	.align		8
.nv.constant4:
        /*0000*/ 	.dword	_ZN39_INTERNAL_2b2c8c87_4_k_cu_dc4aa9b9_27874cuda3std3__45__cpo5beginE
	.align		8
        /*0008*/ 	.dword	_ZN39_INTERNAL_2b2c8c87_4_k_cu_dc4aa9b9_27874cuda3std3__45__cpo3endE
	.align		8
        /*0010*/ 	.dword	_ZN39_INTERNAL_2b2c8c87_4_k_cu_dc4aa9b9_27874cuda3std3__45__cpo6cbeginE
	.align		8
        /*0018*/ 	.dword	_ZN39_INTERNAL_2b2c8c87_4_k_cu_dc4aa9b9_27874cuda3std3__45__cpo4cendE
	.align		8
        /*0020*/ 	.dword	_ZN39_INTERNAL_2b2c8c87_4_k_cu_dc4aa9b9_27874cuda3std3__441_GLOBAL__N__2b2c8c87_4_k_cu_dc4aa9b9_27876ignoreE
	.align		8
        /*0028*/ 	.dword	_ZN39_INTERNAL_2b2c8c87_4_k_cu_dc4aa9b9_27874cuda3std3__419piecewise_constructE
	.align		8
        /*0030*/ 	.dword	_ZN39_INTERNAL_2b2c8c87_4_k_cu_dc4aa9b9_27874cuda3std3__48in_placeE
	.align		8
        /*0038*/ 	.dword	_ZN39_INTERNAL_2b2c8c87_4_k_cu_dc4aa9b9_27874cuda3std6ranges3__45__cpo4swapE
	.align		8
        /*0040*/ 	.dword	_ZN39_INTERNAL_2b2c8c87_4_k_cu_dc4aa9b9_27874cuda3std6ranges3__45__cpo9iter_moveE
	.align		8
        /*0048*/ 	.dword	_ZN39_INTERNAL_2b2c8c87_4_k_cu_dc4aa9b9_27874cute7productE
	.align		8
        /*0050*/ 	.dword	_ZN39_INTERNAL_2b2c8c87_4_k_cu_dc4aa9b9_27874cute1_E


//--------------------- .text._ZN7cutlass13device_kernelINS_4conv6kernel13ConvUniversalINS1_16ConvProblemShapeILNS1_8OperatorE0ELi3EEENS1_10collective14CollectiveConvINS1_46MainloopSm90TmaGmmaWarpSpecializedImplicitGemmILS5_0ELi5ELi3EN4cute5tupleIJNSA_1CILi1EEESD_SD_EEENS1_36KernelImplicitTmaWarpSpecializedSm90ELi1EEENSB_IJNSC_ILi256EEENSC_ILi64EEENSB_IJNSC_ILi32EEEEEEEEENS_10tfloat32_tESM_NSA_8TiledMMAINSA_8MMA_AtomIJNSA_4SM904GMMA29MMA_64x64x8_F32TF32TF32_SS_TNILNSQ_7ScaleInE1ELSS_1EEEEEENSA_6LayoutISE_NSB_IJNSC_ILi0EEESW_SW_EEEEENSB_IJNSA_10UnderscoreESZ_SZ_EEEEENS7_6detail26Sm90ImplicitGemmTileTraitsINSA_20SM90_TMA_LOAD_IM2COLENSA_14ComposedLayoutINSA_7SwizzleILi3ELi4ELi3EEENSA_18smem_ptr_flag_bitsILi32EEENSV_INSB_IJNSB_IJNSC_ILi8EEESJ_EEENSB_IJSJ_SD_EEENSB_IJSD_NSC_ILi5EEEEEEEEENSB_IJNSB_IJSJ_SH_EEENSB_IJSD_SW_EEENSB_IJSW_NSC_ILi8192EEEEEEEEEEEEEvEENS13_INSA_13SM90_TMA_LOADENS15_IS17_S19_NSV_INSB_IJNSB_IJS1A_S1A_EEES1C_S1E_EEENSB_IJS1G_S1H_NSB_IJSW_NSC_ILi2048EEEEEEEEEEEEEvEEEENS_8epilogue10collective6detail29Sm90TmaWarpSpecializedAdapterINS1Z_15DefaultEpilogueISM_NSB_IJNSB_IJllllEEESD_SW_EEES24_NS1Y_6thread17LinearCombinationISM_Li1EffLNS25_9ScaleType4KindE0ELNS_15FloatRoundStyleE2ESM_EENS_4gemm15EpilogueDefaultEEEEEvvEEEEvNT_6ParamsE --------------------------
	.section	.text._ZN7cutlass13device_kernelINS_4conv6kernel13ConvUniversalINS1_16ConvProblemShapeILNS1_8OperatorE0ELi3EEENS1_10collective14CollectiveConvINS1_46MainloopSm90TmaGmmaWarpSpecializedImplicitGemmILS5_0ELi5ELi3EN4cute5tupleIJNSA_1CILi1EEESD_SD_EEENS1_36KernelImplicitTmaWarpSpecializedSm90ELi1EEENSB_IJNSC_ILi256EEENSC_ILi64EEENSB_IJNSC_ILi32EEEEEEEEENS_10tfloat32_tESM_NSA_8TiledMMAINSA_8MMA_AtomIJNSA_4SM904GMMA29MMA_64x64x8_F32TF32TF32_SS_TNILNSQ_7ScaleInE1ELSS_1EEEEEENSA_6LayoutISE_NSB_IJNSC_ILi0EEESW_SW_EEEEENSB_IJNSA_10UnderscoreESZ_SZ_EEEEENS7_6detail26Sm90ImplicitGemmTileTraitsINSA_20SM90_TMA_LOAD_IM2COLENSA_14ComposedLayoutINSA_7SwizzleILi3ELi4ELi3EEENSA_18smem_ptr_flag_bitsILi32EEENSV_INSB_IJNSB_IJNSC_ILi8EEESJ_EEENSB_IJSJ_SD_EEENSB_IJSD_NSC_ILi5EEEEEEEEENSB_IJNSB_IJSJ_SH_EEENSB_IJSD_SW_EEENSB_IJSW_NSC_ILi8192EEEEEEEEEEEEEvEENS13_INSA_13SM90_TMA_LOADENS15_IS17_S19_NSV_INSB_IJNSB_IJS1A_S1A_EEES1C_S1E_EEENSB_IJS1G_S1H_NSB_IJSW_NSC_ILi2048EEEEEEEEEEEEEvEEEENS_8epilogue10collective6detail29Sm90TmaWarpSpecializedAdapterINS1Z_15DefaultEpilogueISM_NSB_IJNSB_IJllllEEESD_SW_EEES24_NS1Y_6thread17LinearCombinationISM_Li1EffLNS25_9ScaleType4KindE0ELNS_15FloatRoundStyleE2ESM_EENS_4gemm15EpilogueDefaultEEEEEvvEEEEvNT_6ParamsE,"ax",@progbits
	.align	128
.text._ZN7cutlass13device_kernelINS_4conv6kernel13ConvUniversalINS1_16ConvProblemShapeILNS1_8OperatorE0ELi3EEENS1_10collective14CollectiveConvINS1_46MainloopSm90TmaGmmaWarpSpecializedImplicitGemmILS5_0ELi5ELi3EN4cute5tupleIJNSA_1CILi1EEESD_SD_EEENS1_36KernelImplicitTmaWarpSpecializedSm90ELi1EEENSB_IJNSC_ILi256EEENSC_ILi64EEENSB_IJNSC_ILi32EEEEEEEEENS_10tfloat32_tESM_NSA_8TiledMMAINSA_8MMA_AtomIJNSA_4SM904GMMA29MMA_64x64x8_F32TF32TF32_SS_TNILNSQ_7ScaleInE1ELSS_1EEEEEENSA_6LayoutISE_NSB_IJNSC_ILi0EEESW_SW_EEEEENSB_IJNSA_10UnderscoreESZ_SZ_EEEEENS7_6detail26Sm90ImplicitGemmTileTraitsINSA_20SM90_TMA_LOAD_IM2COLENSA_14ComposedLayoutINSA_7SwizzleILi3ELi4ELi3EEENSA_18smem_ptr_flag_bitsILi32EEENSV_INSB_IJNSB_IJNSC_ILi8EEESJ_EEENSB_IJSJ_SD_EEENSB_IJSD_NSC_ILi5EEEEEEEEENSB_IJNSB_IJSJ_SH_EEENSB_IJSD_SW_EEENSB_IJSW_NSC_ILi8192EEEEEEEEEEEEEvEENS13_INSA_13SM90_TMA_LOADENS15_IS17_S19_NSV_INSB_IJNSB_IJS1A_S1A_EEES1C_S1E_EEENSB_IJS1G_S1H_NSB_IJSW_NSC_ILi2048EEEEEEEEEEEEEvEEEENS_8epilogue10collective6detail29Sm90TmaWarpSpecializedAdapterINS1Z_15DefaultEpilogueISM_NSB_IJNSB_IJllllEEESD_SW_EEES24_NS1Y_6thread17LinearCombinationISM_Li1EffLNS25_9ScaleType4KindE0ELNS_15FloatRoundStyleE2ESM_EENS_4gemm15EpilogueDefaultEEEEEvvEEEEvNT_6ParamsE:
        .type           _ZN7cutlass13device_kernelINS_4conv6kernel13ConvUniversalINS1_16ConvProblemShapeILNS1_8OperatorE0ELi3EEENS1_10collective14CollectiveConvINS1_46MainloopSm90TmaGmmaWarpSpecializedImplicitGemmILS5_0ELi5ELi3EN4cute5tupleIJNSA_1CILi1EEESD_SD_EEENS1_36KernelImplicitTmaWarpSpecializedSm90ELi1EEENSB_IJNSC_ILi256EEENSC_ILi64EEENSB_IJNSC_ILi32EEEEEEEEENS_10tfloat32_tESM_NSA_8TiledMMAINSA_8MMA_AtomIJNSA_4SM904GMMA29MMA_64x64x8_F32TF32TF32_SS_TNILNSQ_7ScaleInE1ELSS_1EEEEEENSA_6LayoutISE_NSB_IJNSC_ILi0EEESW_SW_EEEEENSB_IJNSA_10UnderscoreESZ_SZ_EEEEENS7_6detail26Sm90ImplicitGemmTileTraitsINSA_20SM90_TMA_LOAD_IM2COLENSA_14ComposedLayoutINSA_7SwizzleILi3ELi4ELi3EEENSA_18smem_ptr_flag_bitsILi32EEENSV_INSB_IJNSB_IJNSC_ILi8EEESJ_EEENSB_IJSJ_SD_EEENSB_IJSD_NSC_ILi5EEEEEEEEENSB_IJNSB_IJSJ_SH_EEENSB_IJSD_SW_EEENSB_IJSW_NSC_ILi8192EEEEEEEEEEEEEvEENS13_INSA_13SM90_TMA_LOADENS15_IS17_S19_NSV_INSB_IJNSB_IJS1A_S1A_EEES1C_S1E_EEENSB_IJS1G_S1H_NSB_IJSW_NSC_ILi2048EEEEEEEEEEEEEvEEEENS_8epilogue10collective6detail29Sm90TmaWarpSpecializedAdapterINS1Z_15DefaultEpilogueISM_NSB_IJNSB_IJllllEEESD_SW_EEES24_NS1Y_6thread17LinearCombinationISM_Li1EffLNS25_9ScaleType4KindE0ELNS_15FloatRoundStyleE2ESM_EENS_4gemm15EpilogueDefaultEEEEEvvEEEEvNT_6ParamsE,@function
        .size           _ZN7cutlass13device_kernelINS_4conv6kernel13ConvUniversalINS1_16ConvProblemShapeILNS1_8OperatorE0ELi3EEENS1_10collective14CollectiveConvINS1_46MainloopSm90TmaGmmaWarpSpecializedImplicitGemmILS5_0ELi5ELi3EN4cute5tupleIJNSA_1CILi1EEESD_SD_EEENS1_36KernelImplicitTmaWarpSpecializedSm90ELi1EEENSB_IJNSC_ILi256EEENSC_ILi64EEENSB_IJNSC_ILi32EEEEEEEEENS_10tfloat32_tESM_NSA_8TiledMMAINSA_8MMA_AtomIJNSA_4SM904GMMA29MMA_64x64x8_F32TF32TF32_SS_TNILNSQ_7ScaleInE1ELSS_1EEEEEENSA_6LayoutISE_NSB_IJNSC_ILi0EEESW_SW_EEEEENSB_IJNSA_10UnderscoreESZ_SZ_EEEEENS7_6detail26Sm90ImplicitGemmTileTraitsINSA_20SM90_TMA_LOAD_IM2COLENSA_14ComposedLayoutINSA_7SwizzleILi3ELi4ELi3EEENSA_18smem_ptr_flag_bitsILi32EEENSV_INSB_IJNSB_IJNSC_ILi8EEESJ_EEENSB_IJSJ_SD_EEENSB_IJSD_NSC_ILi5EEEEEEEEENSB_IJNSB_IJSJ_SH_EEENSB_IJSD_SW_EEENSB_IJSW_NSC_ILi8192EEEEEEEEEEEEEvEENS13_INSA_13SM90_TMA_LOADENS15_IS17_S19_NSV_INSB_IJNSB_IJS1A_S1A_EEES1C_S1E_EEENSB_IJS1G_S1H_NSB_IJSW_NSC_ILi2048EEEEEEEEEEEEEvEEEENS_8epilogue10collective6detail29Sm90TmaWarpSpecializedAdapterINS1Z_15DefaultEpilogueISM_NSB_IJNSB_IJllllEEESD_SW_EEES24_NS1Y_6thread17LinearCombinationISM_Li1EffLNS25_9ScaleType4KindE0ELNS_15FloatRoundStyleE2ESM_EENS_4gemm15EpilogueDefaultEEEEEvvEEEEvNT_6ParamsE,(.L_x_254 - _ZN7cutlass13device_kernelINS_4conv6kernel13ConvUniversalINS1_16ConvProblemShapeILNS1_8OperatorE0ELi3EEENS1_10collective14CollectiveConvINS1_46MainloopSm90TmaGmmaWarpSpecializedImplicitGemmILS5_0ELi5ELi3EN4cute5tupleIJNSA_1CILi1EEESD_SD_EEENS1_36KernelImplicitTmaWarpSpecializedSm90ELi1EEENSB_IJNSC_ILi256EEENSC_ILi64EEENSB_IJNSC_ILi32EEEEEEEEENS_10tfloat32_tESM_NSA_8TiledMMAINSA_8MMA_AtomIJNSA_4SM904GMMA29MMA_64x64x8_F32TF32TF32_SS_TNILNSQ_7ScaleInE1ELSS_1EEEEEENSA_6LayoutISE_NSB_IJNSC_ILi0EEESW_SW_EEEEENSB_IJNSA_10UnderscoreESZ_SZ_EEEEENS7_6detail26Sm90ImplicitGemmTileTraitsINSA_20SM90_TMA_LOAD_IM2COLENSA_14ComposedLayoutINSA_7SwizzleILi3ELi4ELi3EEENSA_18smem_ptr_flag_bitsILi32EEENSV_INSB_IJNSB_IJNSC_ILi8EEESJ_EEENSB_IJSJ_SD_EEENSB_IJSD_NSC_ILi5EEEEEEEEENSB_IJNSB_IJSJ_SH_EEENSB_IJSD_SW_EEENSB_IJSW_NSC_ILi8192EEEEEEEEEEEEEvEENS13_INSA_13SM90_TMA_LOADENS15_IS17_S19_NSV_INSB_IJNSB_IJS1A_S1A_EEES1C_S1E_EEENSB_IJS1G_S1H_NSB_IJSW_NSC_ILi2048EEEEEEEEEEEEEvEEEENS_8epilogue10collective6detail29Sm90TmaWarpSpecializedAdapterINS1Z_15DefaultEpilogueISM_NSB_IJNSB_IJllllEEESD_SW_EEES24_NS1Y_6thread17LinearCombinationISM_Li1EffLNS25_9ScaleType4KindE0ELNS_15FloatRoundStyleE2ESM_EENS_4gemm15EpilogueDefaultEEEEEvvEEEEvNT_6ParamsE)
        .other          _ZN7cutlass13device_kernelINS_4conv6kernel13ConvUniversalINS1_16ConvProblemShapeILNS1_8OperatorE0ELi3EEENS1_10collective14CollectiveConvINS1_46MainloopSm90TmaGmmaWarpSpecializedImplicitGemmILS5_0ELi5ELi3EN4cute5tupleIJNSA_1CILi1EEESD_SD_EEENS1_36KernelImplicitTmaWarpSpecializedSm90ELi1EEENSB_IJNSC_ILi256EEENSC_ILi64EEENSB_IJNSC_ILi32EEEEEEEEENS_10tfloat32_tESM_NSA_8TiledMMAINSA_8MMA_AtomIJNSA_4SM904GMMA29MMA_64x64x8_F32TF32TF32_SS_TNILNSQ_7ScaleInE1ELSS_1EEEEEENSA_6LayoutISE_NSB_IJNSC_ILi0EEESW_SW_EEEEENSB_IJNSA_10UnderscoreESZ_SZ_EEEEENS7_6detail26Sm90ImplicitGemmTileTraitsINSA_20SM90_TMA_LOAD_IM2COLENSA_14ComposedLayoutINSA_7SwizzleILi3ELi4ELi3EEENSA_18smem_ptr_flag_bitsILi32EEENSV_INSB_IJNSB_IJNSC_ILi8EEESJ_EEENSB_IJSJ_SD_EEENSB_IJSD_NSC_ILi5EEEEEEEEENSB_IJNSB_IJSJ_SH_EEENSB_IJSD_SW_EEENSB_IJSW_NSC_ILi8192EEEEEEEEEEEEEvEENS13_INSA_13SM90_TMA_LOADENS15_IS17_S19_NSV_INSB_IJNSB_IJS1A_S1A_EEES1C_S1E_EEENSB_IJS1G_S1H_NSB_IJSW_NSC_ILi2048EEEEEEEEEEEEEvEEEENS_8epilogue10collective6detail29Sm90TmaWarpSpecializedAdapterINS1Z_15DefaultEpilogueISM_NSB_IJNSB_IJllllEEESD_SW_EEES24_NS1Y_6thread17LinearCombinationISM_Li1EffLNS25_9ScaleType4KindE0ELNS_15FloatRoundStyleE2ESM_EENS_4gemm15EpilogueDefaultEEEEEvvEEEEvNT_6ParamsE,@"STO_CUDA_ENTRY STV_DEFAULT"
_ZN7cutlass13device_kernelINS_4conv6kernel13ConvUniversalINS1_16ConvProblemShapeILNS1_8OperatorE0ELi3EEENS1_10collective14CollectiveConvINS1_46MainloopSm90TmaGmmaWarpSpecializedImplicitGemmILS5_0ELi5ELi3EN4cute5tupleIJNSA_1CILi1EEESD_SD_EEENS1_36KernelImplicitTmaWarpSpecializedSm90ELi1EEENSB_IJNSC_ILi256EEENSC_ILi64EEENSB_IJNSC_ILi32EEEEEEEEENS_10tfloat32_tESM_NSA_8TiledMMAINSA_8MMA_AtomIJNSA_4SM904GMMA29MMA_64x64x8_F32TF32TF32_SS_TNILNSQ_7ScaleInE1ELSS_1EEEEEENSA_6LayoutISE_NSB_IJNSC_ILi0EEESW_SW_EEEEENSB_IJNSA_10UnderscoreESZ_SZ_EEEEENS7_6detail26Sm90ImplicitGemmTileTraitsINSA_20SM90_TMA_LOAD_IM2COLENSA_14ComposedLayoutINSA_7SwizzleILi3ELi4ELi3EEENSA_18smem_ptr_flag_bitsILi32EEENSV_INSB_IJNSB_IJNSC_ILi8EEESJ_EEENSB_IJSJ_SD_EEENSB_IJSD_NSC_ILi5EEEEEEEEENSB_IJNSB_IJSJ_SH_EEENSB_IJSD_SW_EEENSB_IJSW_NSC_ILi8192EEEEEEEEEEEEEvEENS13_INSA_13SM90_TMA_LOADENS15_IS17_S19_NSV_INSB_IJNSB_IJS1A_S1A_EEES1C_S1E_EEENSB_IJS1G_S1H_NSB_IJSW_NSC_ILi2048EEEEEEEEEEEEEvEEEENS_8epilogue10collective6detail29Sm90TmaWarpSpecializedAdapterINS1Z_15DefaultEpilogueISM_NSB_IJNSB_IJllllEEESD_SW_EEES24_NS1Y_6thread17LinearCombinationISM_Li1EffLNS25_9ScaleType4KindE0ELNS_15FloatRoundStyleE2ESM_EENS_4gemm15EpilogueDefaultEEEEEvvEEEEvNT_6ParamsE:
[----:B------:R-:W-:Y:S01]  /*0000*/  LDC R1, c[0x0][0x28] ;  /* 0x00000a00ff017b82 */ /* 0x000fe20000000800 */
[----:B------:R-:W0:Y:S01]  /*0010*/  S2R R6, SR_TID.X ;  /* 0x0000000000067919 */ /* 0x000e220000002100 */
[----:B------:R-:W-:Y:S01]  /*0020*/  ELECT P0, URZ, PT ;  /* 0x00000000003f782f */ /* 0x000fe20003800000 */
[----:B------:R-:W-:Y:S01]  /*0030*/  BSSY B0, `(.L_x_0) ;  /* 0x000000f000007945 */ /* 0x000fe20003800000 */
[--C-:B0-----:R-:W-:Y:S02]  /*0040*/  SHF.R.U32.HI R0, RZ, 0x5, R6.reuse ;  /* 0x00000005ff007819 */ /* 0x101fe40000011606 */
[----:B------:R-:W-:-:S03]  /*0050*/  SHF.R.U32.HI R3, RZ, 0x7, R6 ;  /* 0x00000007ff037819 */ /* 0x000fc60000011606 */
[----:B------:R-:W0:Y:S04]  /*0060*/  SHFL.IDX PT, R2, R0, RZ, 0x1f ;  /* 0x00001fff00027589 */ /* 0x000e2800000e0000 */
[----:B------:R1:W2:Y:S01]  /*0070*/  SHFL.IDX PT, R5, R3, RZ, 0x1f ;  /* 0x00001fff03057589 */ /* 0x0002a200000e0000 */
[----:B0-----:R-:W-:-:S13]  /*0080*/  ISETP.NE.OR P0, PT, R2, RZ, !P0 ;  /* 0x000000ff0200720c */ /* 0x001fda0004705670 */
[----:B-12---:R-:W-:Y:S05]  /*0090*/  @P0 BRA `(.L_x_1) ;  /* 0x0000000000200947 */ /* 0x006fea0003800000 */
[----:B------:R-:W-:Y:S02]  /*00a0*/  ULDC.64 UR4, c[0x0][0x198] ;  /* 0x0000660000047ab9 */ /* 0x000fe40000000a00 */
[----:B------:R-:W-:Y:S02]  /*00b0*/  UIADD3 UR6, UP0, UR4, 0xf0, URZ ;  /* 0x000000f004067890 */ /* 0x000fe4000ff1e03f */
[----:B------:R-:W-:Y:S02]  /*00c0*/  UIADD3 UR4, UP1, UR4, 0x270, URZ ;  /* 0x0000027004047890 */ /* 0x000fe4000ff3e03f */
[----:B------:R-:W-:Y:S02]  /*00d0*/  UIADD3.X UR7, URZ, UR5, URZ, UP0, !UPT ;  /* 0x000000053f077290 */ /* 0x000fe400087fe43f */
[----:B------:R-:W-:-:S07]  /*00e0*/  UIADD3.X UR5, URZ, UR5, URZ, UP1, !UPT ;  /* 0x000000053f057290 */ /* 0x000fce0008ffe43f */
[----:B------:R0:W-:Y:S02]  /*00f0*/  UTMACCTL.PF [UR6] ;  /* 0x00000000060079b9 */ /* 0x0001e40008040000 */
[----:B------:R0:W-:Y:S02]  /*0100*/  UTMACCTL.PF [UR4] ;  /* 0x00000000040079b9 */ /* 0x0001e40008040000 */
[----:B0-----:R-:W-:Y:S01]  /*0110*/  NOP ;  /* 0x0000000000007918 */ /* 0x001fe20000000000 */
.L_x_1:
[----:B------:R-:W-:Y:S05]  /*0120*/  BSYNC B0 ;  /* 0x0000000000007941 */ /* 0x000fea0003800000 */
.L_x_0:
[----:B------:R-:W0:Y:S01]  /*0130*/  SHFL.IDX PT, R0, R0, RZ, 0x1f ;  /* 0x00001fff00007589 */ /* 0x000e2200000e0000 */
[----:B------:R-:W-:-:S04]  /*0140*/  SHF.R.S32.HI R3, RZ, 0x1f, R2 ;  /* 0x0000001fff037819 */ /* 0x000fc80000011402 */
[----:B------:R-:W-:Y:S02]  /*0150*/  LEA.HI R3, R3, R2, RZ, 0x2 ;  /* 0x0000000203037211 */ /* 0x000fe400078f10ff */
[----:B0-----:R-:W-:-:S13]  /*0160*/  ISETP.NE.AND P0, PT, R0, RZ, PT ;  /* 0x000000ff0000720c */ /* 0x001fda0003f05270 */
[----:B------:R-:W-:Y:S05]  /*0170*/  @P0 BRA `(.L_x_2) ;  /* 0x0000000000600947 */ /* 0x000fea0003800000 */
[----:B------:R-:W0:Y:S01]  /*0180*/  S2UR UR8, SR_CgaCtaId ;  /* 0x00000000000879c3 */ /* 0x000e220000008800 */
[----:B------:R-:W-:Y:S01]  /*0190*/  UMOV UR4, 0x400 ;  /* 0x0000040000047882 */ /* 0x000fe20000000000 */
[----:B------:R-:W-:Y:S01]  /*01a0*/  UMOV UR5, 0x1 ;  /* 0x0000000100057882 */ /* 0x000fe20000000000 */
[----:B------:R-:W-:Y:S01]  /*01b0*/  UMOV UR6, 0x80 ;  /* 0x0000008000067882 */ /* 0x000fe20000000000 */
[----:B------:R-:W-:Y:S01]  /*01c0*/  ELECT P0, URZ, PT ;  /* 0x00000000003f782f */ /* 0x000fe20003800000 */
[----:B------:R-:W-:-:S04]  /*01d0*/  UIADD3 UR6, -UR6, 0x100000, URZ ;  /* 0x0010000006067890 */ /* 0x000fc8000fffe13f */
[----:B------:R-:W-:Y:S02]  /*01e0*/  USHF.L.U32 UR7, UR6, 0xb, URZ ;  /* 0x0000000b06077899 */ /* 0x000fe4000800063f */
[----:B------:R-:W-:Y:S02]  /*01f0*/  USHF.L.U32 UR6, UR6, 0x1, URZ ;  /* 0x0000000106067899 */ /* 0x000fe4000800063f */
[----:B0-----:R-:W-:Y:S02]  /*0200*/  ULEA UR8, UR8, UR4, 0x18 ;  /* 0x0000000408087291 */ /* 0x001fe4000f8ec03f */
[----:B------:R-:W-:-:S04]  /*0210*/  UIADD3 UR4, -UR5, 0x100000, URZ ;  /* 0x0010000005047890 */ /* 0x000fc8000fffe13f */
[----:B------:R-:W-:Y:S02]  /*0220*/  USHF.L.U32 UR5, UR4, 0xb, URZ ;  /* 0x0000000b04057899 */ /* 0x000fe4000800063f */
[----:B------:R-:W-:Y:S01]  /*0230*/  USHF.L.U32 UR4, UR4, 0x1, URZ ;  /* 0x0000000104047899 */ /* 0x000fe2000800063f */
[----:B------:R-:W0:Y:S11]  /*0240*/  FENCE.VIEW.ASYNC.S ;  /* 0x00000000000073c6 */ /* 0x000e360000000000 */
[----:B0-----:R0:W1:Y:S01]  /*0250*/  SYNCS.EXCH.64 URZ, [UR8+0x32000], UR4 ;  /* 0x03200004083f75b2 */ /* 0x0010620008000100 */
[----:B------:R0:W2:Y:S01]  /*0260*/  SYNCS.EXCH.64 URZ, [UR8+0x32028], UR6 ;  /* 0x03202806083f75b2 */ /* 0x0000a20008000100 */
[----:B------:R0:W3:Y:S01]  /*0270*/  SYNCS.EXCH.64 URZ, [UR8+0x32008], UR4 ;  /* 0x03200804083f75b2 */ /* 0x0000e20008000100 */
[----:B------:R0:W4:Y:S01]  /*0280*/  SYNCS.EXCH.64 URZ, [UR8+0x32030], UR6 ;  /* 0x03203006083f75b2 */ /* 0x0001220008000100 */
[----:B------:R0:W0:Y:S01]  /*0290*/  SYNCS.EXCH.64 URZ, [UR8+0x32010], UR4 ;  /* 0x03201004083f75b2 */ /* 0x0000220008000100 */
[----:B------:R0:W0:Y:S01]  /*02a0*/  SYNCS.EXCH.64 URZ, [UR8+0x32038], UR6 ;  /* 0x03203806083f75b2 */ /* 0x0000220008000100 */
[----:B------:R0:W0:Y:S01]  /*02b0*/  SYNCS.EXCH.64 URZ, [UR8+0x32018], UR4 ;  /* 0x03201804083f75b2 */ /* 0x0000220008000100 */
[----:B------:R0:W0:Y:S01]  /*02c0*/  SYNCS.EXCH.64 URZ, [UR8+0x32040], UR6 ;  /* 0x03204006083f75b2 */ /* 0x0000220008000100 */
[----:B------:R0:W0:Y:S01]  /*02d0*/  SYNCS.EXCH.64 URZ, [UR8+0x32020], UR4 ;  /* 0x03202004083f75b2 */ /* 0x0000220008000100 */
[----:B------:R0:W0:Y:S01]  /*02e0*/  SYNCS.EXCH.64 URZ, [UR8+0x32048], UR6 ;  /* 0x03204806083f75b2 */ /* 0x0000220008000100 */
[----:B------:R-:W-:Y:S01]  /*02f0*/  NOP ;  /* 0x0000000000007918 */ /* 0x000fe20000000000 */
.L_x_2:
[----:B0-----:R-:W-:Y:S01]  /*0300*/  ULDC.64 UR4, c[0x0][0x618] ;  /* 0x0001860000047ab9 */ /* 0x001fe20000000a00 */
[----:B------:R-:W-:Y:S01]  /*0310*/  LOP3.LUT R3, R3, 0xfffffffc, RZ, 0xc0, !PT ;  /* 0xfffffffc03037812 */ /* 0x000fe200078ec0ff */
[----:B------:R-:W-:Y:S01]  /*0320*/  NOP ;  /* 0x0000000000007918 */ /* 0x000fe20000000000 */
[----:B------:R-:W-:Y:S01]  /*0330*/  ISETP.NE.U32.AND P0, PT, RZ, UR4, PT ;  /* 0x00000004ff007c0c */ /* 0x000fe2000bf05070 */
[----:B------:R-:W-:Y:S01]  /*0340*/  NOP ;  /* 0x0000000000007918 */ /* 0x000fe20000000000 */
[----:B-1234-:R-:W-:Y:S01]  /*0350*/  BAR.SYNC.DEFER_BLOCKING 0x0 ;  /* 0x0000000000007b1d */ /* 0x01efe20000010000 */
[----:B------:R-:W-:Y:S01]  /*0360*/  IMAD.IADD R4, R2, 0x1, -R3 ;  /* 0x0000000102047824 */ /* 0x000fe200078e0a03 */
[----:B------:R-:W-:Y:S02]  /*0370*/  ISETP.NE.AND.EX P0, PT, RZ, UR5, PT, P0 ;  /* 0x00000005ff007c0c */ /* 0x000fe4000bf05300 */
[C---:B------:R-:W-:Y:S02]  /*0380*/  ISETP.NE.AND P2, PT, R5.reuse, 0x1, PT ;  /* 0x000000010500780c */ /* 0x040fe40003f45270 */
[----:B------:R-:W-:Y:S01]  /*0390*/  LOP3.LUT P1, RZ, R5, R4, RZ, 0xfc, !PT ;  /* 0x0000000405ff7212 */ /* 0x000fe2000782fcff */
[----:B------:R-:W-:-:S03]  /*03a0*/  ULDC.64 UR16, c[0x0][0x208] ;  /* 0x0000820000107ab9 */ /* 0x000fc60000000a00 */
[----:B------:R-:W-:-:S04]  /*03b0*/  SEL R0, RZ, 0x1, P1 ;  /* 0x00000001ff007807 */ /* 0x000fc80000800000 */
[----:B------:R-:W-:Y:S01]  /*03c0*/  SEL R0, R0, 0x2, P2 ;  /* 0x0000000200007807 */ /* 0x000fe20001000000 */
[----:B------:R-:W-:Y:S06]  /*03d0*/  @!P0 BRA `(.L_x_3) ;  /* 0x00000000001c8947 */ /* 0x000fec0003800000 */
[----:B------:R-:W0:Y:S02]  /*03e0*/  LDC.64 R2, c[0x0][0x618] ;  /* 0x00018600ff027b82 */ /* 0x000e240000000a00 */
[----:B0-----:R-:W2:Y:S02]  /*03f0*/  LDG.E.64 R2, desc[UR16][R2.64] ;  /* 0x0000001002027981 */ /* 0x001ea4000c1e1b00 */
[----:B--2---:R-:W-:-:S04]  /*0400*/  ISETP.NE.U32.AND P0, PT, R2, RZ, PT ;  /* 0x000000ff0200720c */ /* 0x004fc80003f05070 */
[----:B------:R-:W-:-:S13]  /*0410*/  ISETP.NE.AND.EX P0, PT, R3, RZ, PT, P0 ;  /* 0x000000ff0300720c */ /* 0x000fda0003f05300 */
[----:B------:R-:W-:Y:S05]  /*0420*/  @!P0 BRA `(.L_x_3) ;  /* 0x0000000000088947 */ /* 0x000fea0003800000 */
[----:B------:R2:W5:Y:S01]  /*0430*/  LD.E R11, desc[UR16][R2.64] ;  /* 0x00000010020b7980 */ /* 0x000562000c101900 */
[----:B------:R-:W-:Y:S05]  /*0440*/  BRA `(.L_x_4) ;  /* 0x0000000000207947 */ /* 0x000fea0003800000 */
.L_x_3:
[----:B------:R-:W-:Y:S02]  /*0450*/  ULDC.64 UR4, c[0x0][0x608] ;  /* 0x0001820000047ab9 */ /* 0x000fe40000000a00 */
[----:B------:R-:W-:-:S04]  /*0460*/  ISETP.NE.U32.AND P0, PT, RZ, UR4, PT ;  /* 0x00000004ff007c0c */ /* 0x000fc8000bf05070 */
[----:B------:R-:W-:-:S13]  /*0470*/  ISETP.NE.AND.EX P0, PT, RZ, UR5, PT, P0 ;  /* 0x00000005ff007c0c */ /* 0x000fda000bf05300 */
[----:B------:R-:W-:Y:S05]  /*0480*/  @!P0 BRA `(.L_x_5) ;  /* 0x00000000000c8947 */ /* 0x000fea0003800000 */
[----:B------:R-:W0:Y:S02]  /*0490*/  LDC.64 R2, c[0x0][0x608] ;  /* 0x00018200ff027b82 */ /* 0x000e240000000a00 */
[----:B0-----:R1:W5:Y:S01]  /*04a0*/  LDG.E R11, desc[UR16][R2.64] ;  /* 0x00000010020b7981 */ /* 0x001362000c1e1900 */
[----:B------:R-:W-:Y:S05]  /*04b0*/  BRA `(.L_x_4) ;  /* 0x0000000000047947 */ /* 0x000fea0003800000 */
.L_x_5:
[----:B------:R-:W0:Y:S02]  /*04c0*/  LDC R11, c[0x0][0x600] ;  /* 0x00018000ff0b7b82 */ /* 0x000e240000000800 */
.L_x_4:
[----:B------:R-:W-:Y:S02]  /*04d0*/  ULDC.64 UR4, c[0x0][0x620] ;  /* 0x0001880000047ab9 */ /* 0x000fe40000000a00 */
[----:B------:R-:W-:-:S04]  /*04e0*/  ISETP.NE.U32.AND P0, PT, RZ, UR4, PT ;  /* 0x00000004ff007c0c */ /* 0x000fc8000bf05070 */
[----:B------:R-:W-:-:S13]  /*04f0*/  ISETP.NE.AND.EX P0, PT, RZ, UR5, PT, P0 ;  /* 0x00000005ff007c0c */ /* 0x000fda000bf05300 */
[----:B------:R-:W-:Y:S05]  /*0500*/  @!P0 BRA `(.L_x_6) ;  /* 0x00000000001c8947 */ /* 0x000fea0003800000 */
[----:B-12---:R-:W1:Y:S02]  /*0510*/  LDC.64 R2, c[0x0][0x620] ;  /* 0x00018800ff027b82 */ /* 0x006e640000000a00 */
[----:B-1----:R-:W2:Y:S02]  /*0520*/  LDG.E.64 R2, desc[UR16][R2.64] ;  /* 0x0000001002027981 */ /* 0x002ea4000c1e1b00 */
[----:B--2---:R-:W-:-:S04]  /*0530*/  ISETP.NE.U32.AND P0, PT, R2, RZ, PT ;  /* 0x000000ff0200720c */ /* 0x004fc80003f05070 */
[----:B------:R-:W-:-:S13]  /*0540*/  ISETP.NE.AND.EX P0, PT, R3, RZ, PT, P0 ;  /* 0x000000ff0300720c */ /* 0x000fda0003f05300 */
[----:B------:R-:W-:Y:S05]  /*0550*/  @!P0 BRA `(.L_x_6) ;  /* 0x0000000000088947 */ /* 0x000fea0003800000 */
[----:B------:R1:W5:Y:S01]  /*0560*/  LD.E R14, desc[UR16][R2.64] ;  /* 0x00000010020e7980 */ /* 0x000362000c101900 */
[----:B------:R-:W-:Y:S05]  /*0570*/  BRA `(.L_x_7) ;  /* 0x0000000000207947 */ /* 0x000fea0003800000 */
.L_x_6:
[----:B------:R-:W-:Y:S02]  /*0580*/  ULDC.64 UR4, c[0x0][0x610] ;  /* 0x0001840000047ab9 */ /* 0x000fe40000000a00 */
[----:B------:R-:W-:-:S04]  /*0590*/  ISETP.NE.U32.AND P0, PT, RZ, UR4, PT ;  /* 0x00000004ff007c0c */ /* 0x000fc8000bf05070 */
[----:B------:R-:W-:-:S13]  /*05a0*/  ISETP.NE.AND.EX P0, PT, RZ, UR5, PT, P0 ;  /* 0x00000005ff007c0c */ /* 0x000fda000bf05300 */
[----:B------:R-:W-:Y:S05]  /*05b0*/  @!P0 BRA `(.L_x_8) ;  /* 0x00000000000c8947 */ /* 0x000fea0003800000 */
[----:B------:R-:W3:Y:S02]  /*05c0*/  LDC.64 R14, c[0x0][0x610] ;  /* 0x00018400ff0e7b82 */ /* 0x000ee40000000a00 */
[----:B---3--:R4:W5:Y:S01]  /*05d0*/  LDG.E R14, desc[UR16][R14.64] ;  /* 0x000000100e0e7981 */ /* 0x008962000c1e1900 */
[----:B------:R-:W-:Y:S05]  /*05e0*/  BRA `(.L_x_7) ;  /* 0x0000000000047947 */ /* 0x000fea0003800000 */
.L_x_8:
[----:B------:R-:W3:Y:S02]  /*05f0*/  LDC R14, c[0x0][0x604] ;  /* 0x00018100ff0e7b82 */ /* 0x000ee40000000800 */
.L_x_7:
[----:B-12---:R-:W1:Y:S01]  /*0600*/  LDC R2, c[0x0][0x3e8] ;  /* 0x0000fa00ff027b82 */ /* 0x006e620000000800 */
[----:B------:R-:W-:Y:S01]  /*0610*/  ULDC UR4, c[0x0][0x3dc] ;  /* 0x0000f70000047ab9 */ /* 0x000fe20000000800 */
[----:B------:R-:W-:Y:S01]  /*0620*/  ISETP.NE.AND P0, PT, R5, RZ, PT ;  /* 0x000000ff0500720c */ /* 0x000fe20003f05270 */
[----:B------:R-:W-:Y:S01]  /*0630*/  UIADD3 UR4, UR4, 0x1f, URZ ;  /* 0x0000001f04047890 */ /* 0x000fe2000fffe03f */
[----:B------:R-:W-:-:S03]  /*0640*/  ULDC.64 UR6, c[0x0][0x3e0] ;  /* 0x0000f80000067ab9 */ /* 0x000fc60000000a00 */
[----:B------:R-:W-:Y:S02]  /*0650*/  USHF.R.S32.HI UR5, URZ, 0x1f, UR4 ;  /* 0x0000001f3f057899 */ /* 0x000fe40008011404 */
[----:B------:R-:W-:Y:S02]  /*0660*/  UIMAD UR6, UR7, UR6, URZ ;  /* 0x00000006070672a4 */ /* 0x000fe4000f8e023f */
[----:B------:R-:W-:-:S04]  /*0670*/  ULEA.HI UR5, UR5, UR4, URZ, 0x5 ;  /* 0x0000000405057291 */ /* 0x000fc8000f8f283f */
[----:B------:R-:W-:Y:S01]  /*0680*/  USHF.R.S32.HI UR15, URZ, 0x5, UR5 ;  /* 0x000000053f0f7899 */ /* 0x000fe20008011405 */
[----:B-1----:R-:W-:-:S05]  /*0690*/  IMAD R2, R2, UR6, RZ ;  /* 0x0000000602027c24 */ /* 0x002fca000f8e02ff */
[----:B------:R-:W-:Y:S01]  /*06a0*/  IMAD R2, R2, UR15, RZ ;  /* 0x0000000f02027c24 */ /* 0x000fe2000f8e02ff */
[----:B------:R-:W-:Y:S06]  /*06b0*/  @!P0 BRA `(.L_x_9) ;  /* 0x000000b4006c8947 */ /* 0x000fec0003800000 */
[----:B------:R-:W-:-:S13]  /*06c0*/  ISETP.NE.AND P0, PT, R5, 0x1, PT ;  /* 0x000000010500780c */ /* 0x000fda0003f05270 */
[----:B------:R-:W-:Y:S05]  /*06d0*/  @P0 EXIT ;  /* 0x000000000000094d */ /* 0x000fea0003800000 */
[----:B------:R-:W-:Y:S01]  /*06e0*/  ISETP.GE.AND P0, PT, R2, 0x1, PT ;  /* 0x000000010200780c */ /* 0x000fe20003f06270 */
[----:B------:R-:W-:Y:S01]  /*06f0*/  UMOV UR4, URZ ;  /* 0x0000003f00047c82 */ /* 0x000fe20008000000 */
[----:B------:R-:W-:Y:S02]  /*0700*/  CS2R R54, SRZ ;  /* 0x0000000000367805 */ /* 0x000fe4000001ff00 */
[----:B------:R-:W-:Y:S02]  /*0710*/  CS2R R120, SRZ ;  /* 0x0000000000787805 */ /* 0x000fe4000001ff00 */
[----:B------:R-:W-:Y:S02]  /*0720*/  CS2R R122, SRZ ;  /* 0x00000000007a7805 */ /* 0x000fe4000001ff00 */
[----:B------:R-:W-:Y:S02]  /*0730*/  CS2R R124, SRZ ;  /* 0x00000000007c7805 */ /* 0x000fe4000001ff00 */
[----:B------:R-:W-:-:S02]  /*0740*/  CS2R R126, SRZ ;  /* 0x00000000007e7805 */ /* 0x000fc4000001ff00 */
[----:B------:R-:W-:Y:S02]  /*0750*/  CS2R R128, SRZ ;  /* 0x0000000000807805 */ /* 0x000fe4000001ff00 */
        /* <DEDUP_REMOVED lines=57> */
[----:B------:R-:W-:Y:S01]  /*0af0*/  CS2R R52, SRZ ;  /* 0x0000000000347805 */ /* 0x000fe2000001ff00 */
[----:B------:R-:W-:Y:S06]  /*0b00*/  @!P0 BRA `(.L_x_10) ;  /* 0x0000000400688947 */ /* 0x000fec0003800000 */
[----:B------:R-:W-:-:S04]  /*0b10*/  LOP3.LUT R3, R0, 0x1, RZ, 0xfc, !PT ;  /* 0x0000000100037812 */ /* 0x000fc800078efcff */
[----:B------:R-:W-:-:S13]  /*0b20*/  ISETP.NE.AND P1, PT, R3, 0x3, PT ;  /* 0x000000030300780c */ /* 0x000fda0003f25270 */
[----:B------:R-:W-:Y:S05]  /*0b30*/  @!P1 BRA `(.L_x_11) ;  /* 0x0000000000049947 */ /* 0x000fea0003800000 */
[----:B------:R-:W-:Y:S01]  /*0b40*/  BPT.TRAP 0x1 ;  /* 0x000000040000795c */ /* 0x000fe20000300000 */
.L_x_11:
[----:B------:R-:W1:Y:S01]  /*0b50*/  S2UR UR5, SR_CgaCtaId ;  /* 0x00000000000579c3 */ /* 0x000e620000008800 */
[----:B------:R-:W-:Y:S01]  /*0b60*/  SHF.L.U32 R3, RZ, 0x1f, RZ ;  /* 0x0000001fff037819 */ /* 0x000fe200000006ff */
[----:B------:R-:W-:Y:S02]  /*0b70*/  UMOV UR4, 0x400 ;  /* 0x0000040000047882 */ /* 0x000fe40000000000 */
[----:B-1----:R-:W-:-:S12]  /*0b80*/  ULEA UR4, UR5, UR4, 0x18 ;  /* 0x0000000405047291 */ /* 0x002fd8000f8ec03f */
.L_x_12:
[----:B-1----:R-:W-:-:S04]  /*0b90*/  IMAD.U32 R4, RZ, RZ, UR4 ;  /* 0x00000004ff047e24 */ /* 0x002fc8000f8e00ff */
[----:B------:R1:W2:Y:S03]  /*0ba0*/  SYNCS.PHASECHK.TRANS64.TRYWAIT P1, [R4+URZ+0x32000], R3 ;  /* 0x03200003040075a7 */ /* 0x0002a6000802017f */
[----:B--2---:R-:W-:Y:S05]  /*0bb0*/  @!P1 NANOSLEEP.SYNCS 0x989680 ;  /* 0x009896800000995d */ /* 0x004fea0003900000 */
[----:B------:R-:W2:Y:S02]  /*0bc0*/  @!P1 SYNCS.PHASECHK.TRANS64 P1, [R4+URZ+0x32000], R3 ;  /* 0x03200003040095a7 */ /* 0x000ea4000802007f */
[----:B--2---:R-:W-:Y:S05]  /*0bd0*/  @!P1 BRA `(.L_x_12) ;  /* 0xfffffffc00ec9947 */ /* 0x004fea000383ffff */
[----:B------:R-:W-:Y:S01]  /*0be0*/  UIADD3 UR5, UR4, 0x28000, URZ ;  /* 0x0002800004057890 */ /* 0x000fe2000fffe03f */
[----:B------:R-:W-:Y:S01]  /*0bf0*/  WARPGROUP.ARRIVE ;  /* 0x00000000000079c5 */ /* 0x000fe20000000000 */
[----:B------:R-:W-:Y:S02]  /*0c00*/  USHF.R.U32.HI UR4, URZ, 0x4, UR4 ;  /* 0x000000043f047899 */ /* 0x000fe40008011604 */
[----:B------:R-:W-:Y:S02]  /*0c10*/  USHF.R.U32.HI UR5, URZ, 0x4, UR5 ;  /* 0x000000043f057899 */ /* 0x000fe40008011605 */
[----:B------:R-:W-:Y:S02]  /*0c20*/  ULOP3.LUT UR4, UR4, 0x3fff, URZ, 0xc0, !UPT ;  /* 0x00003fff04047892 */ /* 0x000fe4000f8ec03f */
[----:B------:R-:W-:Y:S02]  /*0c30*/  ULOP3.LUT UR5, UR5, 0x3fff, URZ, 0xc0, !UPT ;  /* 0x00003fff05057892 */ /* 0x000fe4000f8ec03f */
[----:B------:R-:W-:-:S02]  /*0c40*/  ULOP3.LUT UR4, UR4, 0x10000, URZ, 0xfc, !UPT ;  /* 0x0001000004047892 */ /* 0x000fc4000f8efc3f */
[----:B------:R-:W-:Y:S02]  /*0c50*/  ULOP3.LUT UR6, UR5, 0x10000, URZ, 0xfc, !UPT ;  /* 0x0001000005067892 */ /* 0x000fe4000f8efc3f */
[----:B------:R-:W-:Y:S02]  /*0c60*/  UIADD3 UR5, UR4, 0x200, URZ ;  /* 0x0000020004057890 */ /* 0x000fe4000fffe03f */
[----:B------:R-:W-:Y:S02]  /*0c70*/  UIADD3 UR7, UR4, 0x400, URZ ;  /* 0x0000040004077890 */ /* 0x000fe4000fffe03f */
[----:B------:R-:W-:Y:S01]  /*0c80*/  UMOV UR8, UR4 ;  /* 0x0000000400087c82 */ /* 0x000fe20008000000 */
[----:B------:R-:W-:Y:S01]  /*0c90*/  UMOV UR9, 0x40000040 ;  /* 0x4000004000097882 */ /* 0x000fe20000000000 */
[----:B------:R-:W-:Y:S01]  /*0ca0*/  UMOV UR10, UR6 ;  /* 0x00000006000a7c82 */ /* 0x000fe20008000000 */
[----:B------:R-:W-:Y:S01]  /*0cb0*/  UMOV UR11, 0x40000040 ;  /* 0x40000040000b7882 */ /* 0x000fe20000000000 */
[----:B------:R-:W-:Y:S01]  /*0cc0*/  UIADD3 UR12, UR4, 0x600, URZ ;  /* 0x00000600040c7890 */ /* 0x000fe2000fffe03f */
[----:B------:R-:W-:Y:S01]  /*0cd0*/  HGMMA.64x64x8.F32.TF32 R120, gdesc[UR8], RZ, !UPT ;  /* 0x04e00000087879f0 */ /* 0x000fe2000c7028ff */
        /* <DEDUP_REMOVED lines=12> */
[----:B------:R-:W-:-:S02]  /*0da0*/  UIADD3 UR8, UR4, 0x2, URZ ;  /* 0x0000000204087890 */ /* 0x000fc4000fffe03f */
[----:B------:R-:W-:Y:S01]  /*0db0*/  UIADD3 UR10, UR6, 0x2, URZ ;  /* 0x00000002060a7890 */ /* 0x000fe2000fffe03f */
[----:B------:R-:W-:Y:S01]  /*0dc0*/  UMOV UR9, 0x40000040 ;  /* 0x4000004000097882 */ /* 0x000fe20000000000 */
[----:B------:R-:W-:-:S07]  /*0dd0*/  UMOV UR11, 0x40000040 ;  /* 0x40000040000b7882 */ /* 0x000fce0000000000 */
[----:B------:R-:W-:Y:S01]  /*0de0*/  HGMMA.64x64x8.F32.TF32 R120, gdesc[UR8], R120 ;  /* 0x04e00000087879f0 */ /* 0x000fe20008702878 */
[----:B------:R-:W-:Y:S01]  /*0df0*/  UMOV UR8, UR5 ;  /* 0x0000000500087c82 */ /* 0x000fe20008000000 */
[----:B------:R-:W-:Y:S01]  /*0e00*/  UMOV UR9, 0x40000040 ;  /* 0x4000004000097882 */ /* 0x000fe20000000000 */
[----:B------:R-:W-:Y:S01]  /*0e10*/  UIADD3 UR5, UR4, 0x204, URZ ;  /* 0x0000020404057890 */ /* 0x000fe2000fffe03f */
        /* <DEDUP_REMOVED lines=19> */
[----:B------:R-:W-:Y:S02]  /*0f50*/  UMOV UR9, 0x40000040 ;  /* 0x4000004000097882 */ /* 0x000fe40000000000 */
[----:B------:R-:W-:Y:S01]  /*0f60*/  HGMMA.64x64x8.F32.TF32 R56, gdesc[UR8], R56 ;  /* 0x04e00000083879f0 */ /* 0x000fe20008702838 */
[----:B------:R-:W-:Y:S01]  /*0f70*/  UMOV UR8, UR12 ;  /* 0x0000000c00087c82 */ /* 0x000fe20008000000 */
[----:B------:R-:W-:-:S02]  /*0f80*/  UMOV UR9, 0x40000040 ;  /* 0x4000004000097882 */ /* 0x000fc40000000000 */
[----:B------:R-:W-:Y:S01]  /*0f90*/  HGMMA.64x64x8.F32.TF32 R24, gdesc[UR8], R24 ;  /* 0x04e00000081879f0 */ /* 0x000fe20008702818 */
[----:B------:R-:W-:Y:S02]  /*0fa0*/  UIADD3 UR8, UR4, 0x6, URZ ;  /* 0x0000000604087890 */ /* 0x000fe4000fffe03f */
[----:B------:R-:W-:Y:S02]  /*0fb0*/  UIADD3 UR10, UR6, 0x6, URZ ;  /* 0x00000006060a7890 */ /* 0x000fe4000fffe03f */
[----:B------:R-:W-:Y:S01]  /*0fc0*/  UIADD3 UR6, UR4, 0x406, URZ ;  /* 0x0000040604067890 */ /* 0x000fe2000fffe03f */
[----:B------:R-:W-:Y:S01]  /*0fd0*/  UMOV UR9, 0x40000040 ;  /* 0x4000004000097882 */ /* 0x000fe20000000000 */
[----:B------:R-:W-:Y:S01]  /*0fe0*/  UMOV UR11, 0x40000040 ;  /* 0x40000040000b7882 */ /* 0x000fe20000000000 */
[----:B------:R-:W-:-:S04]  /*0ff0*/  UIADD3 UR4, UR4, 0x606, URZ ;  /* 0x0000060604047890 */ /* 0x000fc8000fffe03f */
[----:B------:R-:W-:Y:S01]  /*1000*/  HGMMA.64x64x8.F32.TF32 R120, gdesc[UR8], R120 ;  /* 0x04e00000087879f0 */ /* 0x000fe20008702878 */
[----:B------:R-:W-:Y:S01]  /*1010*/  UMOV UR8, UR5 ;  /* 0x0000000500087c82 */ /* 0x000fe20008000000 */
[----:B------:R-:W-:Y:S02]  /*1020*/  UMOV UR9, 0x40000040 ;  /* 0x4000004000097882 */ /* 0x000fe40000000000 */
[----:B------:R-:W-:Y:S01]  /*1030*/  HGMMA.64x64x8.F32.TF32 R88, gdesc[UR8], R88 ;  /* 0x04e00000085879f0 */ /* 0x000fe20008702858 */
[----:B------:R-:W-:Y:S01]  /*1040*/  UMOV UR8, UR6 ;  /* 0x0000000600087c82 */ /* 0x000fe20008000000 */
[----:B------:R-:W-:Y:S02]  /*1050*/  UMOV UR9, 0x40000040 ;  /* 0x4000004000097882 */ /* 0x000fe40000000000 */
[----:B------:R-:W-:Y:S01]  /*1060*/  HGMMA.64x64x8.F32.TF32 R56, gdesc[UR8], R56 ;  /* 0x04e00000083879f0 */ /* 0x000fe20008702838 */
[----:B------:R-:W-:Y:S01]  /*1070*/  UMOV UR8, UR4 ;  /* 0x0000000400087c82 */ /* 0x000fe20008000000 */
[----:B------:R-:W-:Y:S01]  /*1080*/  UMOV UR9, 0x40000040 ;  /* 0x4000004000097882 */ /* 0x000fe20000000000 */
[----:B------:R-:W-:Y:S01]  /*1090*/  UMOV UR4, 0x1 ;  /* 0x0000000100047882 */ /* 0x000fe20000000000 */
[----:B------:R-:W-:Y:S04]  /*10a0*/  HGMMA.64x64x8.F32.TF32 R24, gdesc[UR8], R24, gsb0 ;  /* 0x04e00000081879f0 */ /* 0x000fe80008002818 */
.L_x_10:
[----:B-1----:R-:W-:-:S05]  /*10b0*/  VIMNMX R3, R2, 0x1, PT ;  /* 0x0000000102037848 */ /* 0x002fca0003fe0100 */
[----:B------:R-:W-:-:S05]  /*10c0*/  IMAD.IADD R4, R2, 0x1, -R3 ;  /* 0x0000000102047824 */ /* 0x000fca00078e0a03 */
[----:B------:R-:W-:-:S13]  /*10d0*/  ISETP.GE.AND P1, PT, R4, 0x1, PT ;  /* 0x000000010400780c */ /* 0x000fda0003f26270 */
[----:B------:R-:W-:Y:S05]  /*10e0*/  @!P1 BRA `(.L_x_13) ;  /* 0x0000000400dc9947 */ /* 0x000fea0003800000 */
[----:B------:R-:W1:Y:S01]  /*10f0*/  S2UR UR5, SR_CgaCtaId ;  /* 0x00000000000579c3 */ /* 0x000e620000008800 */
[----:B------:R-:W-:Y:S01]  /*1100*/  UMOV UR6, 0x400 ;  /* 0x0000040000067882 */ /* 0x000fe20000000000 */
[----:B------:R-:W-:Y:S01]  /*1110*/  LOP3.LUT R7, R0, 0x1, RZ, 0xfc, !PT ;  /* 0x0000000100077812 */ /* 0x000fe200078efcff */
[----:B------:R-:W-:Y:S01]  /*1120*/  IMAD.MOV.U32 R5, RZ, RZ, RZ ;  /* 0x000000ffff057224 */ /* 0x000fe200078e00ff */
[----:B------:R-:W-:Y:S01]  /*1130*/  UISETP.NE.U32.AND UP0, UPT, UR4, URZ, UPT ;  /* 0x0000003f0400728c */ /* 0x000fe2000bf05070 */
[----:B------:R-:W-:Y:S01]  /*1140*/  IMAD.MOV.U32 R2, RZ, RZ, R4 ;  /* 0x000000ffff027224 */ /* 0x000fe200078e0004 */
[----:B-1----:R-:W-:-:S04]  /*1150*/  ULEA UR6, UR5, UR6, 0x18 ;  /* 0x0000000605067291 */ /* 0x002fc8000f8ec03f */
[----:B------:R-:W-:Y:S02]  /*1160*/  UIADD3 UR7, UR6, 0x28000, URZ ;  /* 0x0002800006077890 */ /* 0x000fe4000fffe03f */
[----:B------:R-:W-:Y:S02]  /*1170*/  USHF.R.U32.HI UR5, URZ, 0x4, UR6 ;  /* 0x000000043f057899 */ /* 0x000fe40008011606 */
[----:B------:R-:W-:Y:S02]  /*1180*/  USHF.R.U32.HI UR7, URZ, 0x4, UR7 ;  /* 0x000000043f077899 */ /* 0x000fe40008011607 */
[----:B------:R-:W-:Y:S02]  /*1190*/  ULOP3.LUT UR5, UR5, 0x3fff, URZ, 0xc0, !UPT ;  /* 0x00003fff05057892 */ /* 0x000fe4000f8ec03f */
[----:B------:R-:W-:Y:S02]  /*11a0*/  ULOP3.LUT UR8, UR7, 0x3fff, URZ, 0xc0, !UPT ;  /* 0x00003fff07087892 */ /* 0x000fe4000f8ec03f */
[----:B------:R-:W-:-:S02]  /*11b0*/  ULOP3.LUT UR7, UR5, 0x10000, URZ, 0xfc, !UPT ;  /* 0x0001000005077892 */ /* 0x000fc4000f8efc3f */
[----:B------:R-:W-:Y:S01]  /*11c0*/  ULOP3.LUT UR8, UR8, 0x10000, URZ, 0xfc, !UPT ;  /* 0x0001000008087892 */ /* 0x000fe2000f8efc3f */
[----:B------:R-:W-:-:S11]  /*11d0*/  UMOV UR5, URZ ;  /* 0x0000003f00057c82 */ /* 0x000fd60008000000 */
.L_x_18:
[----:B------:R-:W-:-:S13]  /*11e0*/  ISETP.NE.AND P2, PT, R7, 0x3, PT ;  /* 0x000000030700780c */ /* 0x000fda0003f45270 */
[----:B-1----:R-:W-:Y:S05]  /*11f0*/  @!P2 BRA `(.L_x_14) ;  /* 0x000000000004a947 */ /* 0x002fea0003800000 */
[----:B------:R-:W-:Y:S01]  /*1200*/  BPT.TRAP 0x1 ;  /* 0x000000040000795c */ /* 0x000fe20000300000 */
.L_x_14:
[----:B------:R-:W-:Y:S01]  /*1210*/  SHF.L.U32 R3, R5, 0x1f, RZ ;  /* 0x0000001f05037819 */ /* 0x000fe200000006ff */
[----:B------:R-:W-:-:S12]  /*1220*/  ULEA UR9, UR4, UR6, 0x3 ;  /* 0x0000000604097291 */ /* 0x000fd8000f8e183f */
.L_x_15:
[----:B-1----:R-:W-:-:S04]  /*1230*/  IMAD.U32 R6, RZ, RZ, UR9 ;  /* 0x00000009ff067e24 */ /* 0x002fc8000f8e00ff */
[----:B------:R1:W2:Y:S03]  /*1240*/  SYNCS.PHASECHK.TRANS64.TRYWAIT P1, [R6+URZ+0x32000], R3 ;  /* 0x03200003060075a7 */ /* 0x0002a6000802017f */
[----:B--2---:R-:W-:Y:S05]  /*1250*/  @!P1 NANOSLEEP.SYNCS 0x989680 ;  /* 0x009896800000995d */ /* 0x004fea0003900000 */
[----:B------:R-:W2:Y:S02]  /*1260*/  @!P1 SYNCS.PHASECHK.TRANS64 P1, [R6+URZ+0x32000], R3 ;  /* 0x03200003060095a7 */ /* 0x000ea4000802007f */
[----:B--2---:R-:W-:Y:S05]  /*1270*/  @!P1 BRA `(.L_x_15) ;  /* 0xfffffffc00ec9947 */ /* 0x004fea000383ffff */
[----:B------:R-:W-:Y:S01]  /*1280*/  ULEA UR10, UR4, UR7, 0xb ;  /* 0x00000007040a7291 */ /* 0x000fe2000f8e583f */
[----:B------:R-:W-:Y:S01]  /*1290*/  WARPGROUP.ARRIVE ;  /* 0x00000000000079c5 */ /* 0x000fe20000000000 */
[----:B------:R-:W-:Y:S02]  /*12a0*/  ULEA UR12, UR4, UR8, 0x9 ;  /* 0x00000008040c7291 */ /* 0x000fe4000f8e483f */
[----:B------:R-:W-:Y:S02]  /*12b0*/  UIADD3 UR9, UR10, 0x200, URZ ;  /* 0x000002000a097890 */ /* 0x000fe4000fffe03f */
[----:B------:R-:W-:Y:S02]  /*12c0*/  UIADD3 UR11, UR10, 0x400, URZ ;  /* 0x000004000a0b7890 */ /* 0x000fe4000fffe03f */
[----:B------:R-:W-:Y:S01]  /*12d0*/  UMOV UR20, UR10 ;  /* 0x0000000a00147c82 */ /* 0x000fe20008000000 */
[----:B------:R-:W-:Y:S01]  /*12e0*/  UMOV UR21, 0x40000040 ;  /* 0x4000004000157882 */ /* 0x000fe20000000000 */
[----:B------:R-:W-:Y:S01]  /*12f0*/  UMOV UR22, UR12 ;  /* 0x0000000c00167c82 */ /* 0x000fe20008000000 */
[----:B------:R-:W-:Y:S01]  /*1300*/  UMOV UR23, 0x40000040 ;  /* 0x4000004000177882 */ /* 0x000fe20000000000 */
[----:B------:R-:W-:Y:S01]  /*1310*/  UIADD3 UR13, UR10, 0x600, URZ ;  /* 0x000006000a0d7890 */ /* 0x000fe2000fffe03f */
[----:B------:R-:W-:Y:S01]  /*1320*/  HGMMA.64x64x8.F32.TF32 R120, gdesc[UR20], R120, UP0 ;  /* 0x04e00000147879f0 */ /* 0x000fe2000bf02878 */
        /* <DEDUP_REMOVED lines=12> */
[----:B------:R-:W-:-:S02]  /*13f0*/  UIADD3 UR20, UR10, 0x2, URZ ;  /* 0x000000020a147890 */ /* 0x000fc4000fffe03f */
[----:B------:R-:W-:Y:S01]  /*1400*/  UIADD3 UR22, UR12, 0x2, URZ ;  /* 0x000000020c167890 */ /* 0x000fe2000fffe03f */
[----:B------:R-:W-:Y:S01]  /*1410*/  UMOV UR21, 0x40000040 ;  /* 0x4000004000157882 */ /* 0x000fe20000000000 */
[----:B------:R-:W-:Y:S01]  /*1420*/  UMOV UR23, 0x40000040 ;  /* 0x4000004000177882 */ /* 0x000fe20000000000 */
[----:B------:R-:W-:Y:S02]  /*1430*/  UIADD3 UR14, UR12, 0x6, URZ ;  /* 0x000000060c0e7890 */ /* 0x000fe4000fffe03f */
[----:B------:R-:W-:Y:S01]  /*1440*/  UIADD3 UR18, UR10, 0x406, URZ ;  /* 0x000004060a127890 */ /* 0x000fe2000fffe03f */
[----:B------:R-:W-:-:S03]  /*1450*/  UMOV UR15, 0x40000040 ;  /* 0x40000040000f7882 */ /* 0x000fc60000000000 */
        /* <DEDUP_REMOVED lines=28> */
[----:B------:R-:W-:Y:S01]  /*1620*/  UMOV UR12, UR9 ;  /* 0x00000009000c7c82 */ /* 0x000fe20008000000 */
[----:B------:R-:W-:Y:S01]  /*1630*/  HGMMA.64x64x8.F32.TF32 R24, gdesc[UR20], R24 ;  /* 0x04e00000141879f0 */ /* 0x000fe20008702818 */
[----:B------:R-:W-:Y:S01]  /*1640*/  UMOV UR13, 0x40000040 ;  /* 0x40000040000d7882 */ /* 0x000fe20000000000 */
[----:B------:R-:W-:-:S02]  /*1650*/  UIADD3 UR10, UR10, 0x606, URZ ;  /* 0x000006060a0a7890 */ /* 0x000fc4000fffe03f */
        /* <DEDUP_REMOVED lines=8> */
[----:B------:R-:W-:-:S02]  /*16e0*/  UMOV UR13, 0x40000040 ;  /* 0x40000040000d7882 */ /* 0x000fc40000000000 */
[----:B------:R-:W-:Y:S03]  /*16f0*/  HGMMA.64x64x8.F32.TF32 R24, gdesc[UR12], R24, gsb0 ;  /* 0x04e000000c1879f0 */ /* 0x000fe60008002818 */
[----:B------:R-:W-:Y:S02]  /*1700*/  WARPGROUP.DEPBAR.LE gsb0, 0x1 ;  /* 0x00008000000079c5 */ /* 0x000fe40000010100 */
[----:B------:R-:W-:Y:S05]  /*1710*/  @!P2 BRA `(.L_x_16) ;  /* 0x000000000004a947 */ /* 0x000fea0003800000 */
[----:B------:R-:W-:Y:S01]  /*1720*/  BPT.TRAP 0x1 ;  /* 0x000000040000795c */ /* 0x000fe20000300000 */
.L_x_16:
[----:B------:R-:W-:Y:S01]  /*1730*/  ULEA UR9, UR5, UR6, 0x3 ;  /* 0x0000000605097291 */ /* 0x000fe2000f8e183f */
[----:B------:R-:W-:-:S03]  /*1740*/  ISETP.GT.U32.AND P1, PT, R0, 0x1, PT ;  /* 0x000000010000780c */ /* 0x000fc60003f24070 */
[----:B------:R-:W-:-:S04]  /*1750*/  UIADD3 UR9, UR9, 0x32028, URZ ;  /* 0x0003202809097890 */ /* 0x000fc8000fffe03f */
[----:B------:R-:W-:-:S09]  /*1760*/  UPRMT UR9, URZ, 0x654, UR9 ;  /* 0x000006543f097896 */ /* 0x000fd20008000009 */
[----:B------:R-:W-:Y:S01]  /*1770*/  SYNCS.ARRIVE.TRANS64.RED.A1T0 RZ, [UR9], RZ ;  /* 0x000000ffffff79a7 */ /* 0x000fe20008100409 */
[----:B------:R-:W-:Y:S05]  /*1780*/  @P1 BRA `(.L_x_17) ;  /* 0x0000000000041947 */ /* 0x000fea0003800000 */
[----:B------:R-:W-:Y:S01]  /*1790*/  BPT.TRAP 0x1 ;  /* 0x000000040000795c */ /* 0x000fe20000300000 */
.L_x_17:
[----:B------:R-:W-:Y:S01]  /*17a0*/  UIADD3 UR4, UR4, 0x1, URZ ;  /* 0x0000000104047890 */ /* 0x000fe2000fffe03f */
[C---:B------:R-:W-:Y:S01]  /*17b0*/  ISETP.GT.AND P1, PT, R2.reuse, 0x1, PT ;  /* 0x000000010200780c */ /* 0x040fe20003f24270 */
[----:B------:R-:W-:Y:S01]  /*17c0*/  UIADD3 UR5, UR5, 0x1, URZ ;  /* 0x0000000105057890 */ /* 0x000fe2000fffe03f */
[----:B------:R-:W-:Y:S01]  /*17d0*/  VIADD R2, R2, 0xffffffff ;  /* 0xffffffff02027836 */ /* 0x000fe20000000000 */
[----:B------:R-:W-:Y:S02]  /*17e0*/  UISETP.NE.AND UP0, UPT, UR4, 0x5, UPT ;  /* 0x000000050400788c */ /* 0x000fe4000bf05270 */
[----:B------:R-:W-:Y:S02]  /*17f0*/  UISETP.NE.AND UP1, UPT, UR5, 0x5, UPT ;  /* 0x000000050500788c */ /* 0x000fe4000bf25270 */
[----:B------:R-:W-:Y:S02]  /*1800*/  USEL UR9, URZ, 0x1, UP0 ;  /* 0x000000013f097887 */ /* 0x000fe40008000000 */
[----:B------:R-:W-:-:S02]  /*1810*/  USEL UR4, UR4, URZ, UP0 ;  /* 0x0000003f04047287 */ /* 0x000fc40008000000 */
[----:B------:R-:W-:Y:S02]  /*1820*/  USEL UR5, UR5, URZ, UP1 ;  /* 0x0000003f05057287 */ /* 0x000fe40008800000 */
[----:B------:R-:W-:Y:S01]  /*1830*/  UPLOP3.LUT UP0, UPT, UPT, UPT, UPT, 0x80, 0x0 ;  /* 0x000000000000789c */ /* 0x000fe20003f0f070 */
[----:B------:R-:W-:Y:S01]  /*1840*/  LOP3.LUT R5, R5, UR9, RZ, 0x3c, !PT ;  /* 0x0000000905057c12 */ /* 0x000fe2000f8e3cff */
[----:B------:R-:W-:Y:S09]  /*1850*/  @P1 BRA `(.L_x_18) ;  /* 0xfffffff800601947 */ /* 0x000ff2000383ffff */
.L_x_13:
[----:B------:R-:W-:Y:S02]  /*1860*/  WARPGROUP.DEPBAR.LE gsb0, 0x0 ;  /* 0x00008000000079c5 */ /* 0x000fe40000010000 */
[----:B------:R-:W-:Y:S05]  /*1870*/  @!P0 BRA `(.L_x_19) ;  /* 0x0000000000448947 */ /* 0x000fea0003800000 */
[----:B------:R-:W-:-:S04]  /*1880*/  LOP3.LUT R2, R0, 0x1, RZ, 0xfc, !PT ;  /* 0x0000000100027812 */ /* 0x000fc800078efcff */
[----:B------:R-:W-:-:S13]  /*1890*/  ISETP.NE.AND P0, PT, R2, 0x3, PT ;  /* 0x000000030200780c */ /* 0x000fda0003f05270 */
[----:B------:R-:W-:Y:S05]  /*18a0*/  @!P0 BRA `(.L_x_20) ;  /* 0x0000000000048947 */ /* 0x000fea0003800000 */
[----:B------:R-:W-:Y:S01]  /*18b0*/  BPT.TRAP 0x1 ;  /* 0x000000040000795c */ /* 0x000fe20000300000 */
.L_x_20:
[----:B------:R-:W2:Y:S01]  /*18c0*/  S2R R5, SR_CgaCtaId ;  /* 0x0000000000057919 */ /* 0x000ea20000008800 */
[----:B-1----:R-:W-:Y:S01]  /*18d0*/  IMAD.WIDE.U32 R2, R4, -0x33333333, RZ ;  /* 0xcccccccd04027825 */ /* 0x002fe200078e00ff */
[----:B------:R-:W-:Y:S02]  /*18e0*/  MOV R2, 0x400 ;  /* 0x0000040000027802 */ /* 0x000fe40000000f00 */
[----:B------:R-:W-:Y:S02]  /*18f0*/  ISETP.GT.U32.AND P0, PT, R0, 0x1, PT ;  /* 0x000000010000780c */ /* 0x000fe40003f04070 */
[----:B------:R-:W-:-:S05]  /*1900*/  SHF.R.U32.HI R3, RZ, 0x2, R3 ;  /* 0x00000002ff037819 */ /* 0x000fca0000011603 */
[----:B------:R-:W-:Y:S01]  /*1910*/  IMAD R4, R3, -0x5, R4 ;  /* 0xfffffffb03047824 */ /* 0x000fe200078e0204 */
[----:B--2---:R-:W-:-:S05]  /*1920*/  LEA R5, R5, R2, 0x18 ;  /* 0x0000000205057211 */ /* 0x004fca00078ec0ff */
[----:B------:R-:W-:-:S04]  /*1930*/  IMAD R4, R4, 0x8, R5 ;  /* 0x0000000804047824 */ /* 0x000fc800078e0205 */
[----:B------:R-:W-:-:S05]  /*1940*/  VIADD R4, R4, 0x32028 ;  /* 0x0003202804047836 */ /* 0x000fca0000000000 */
[----:B------:R-:W-:-:S04]  /*1950*/  PRMT R4, RZ, 0x654, R4 ;  /* 0x00000654ff047816 */ /* 0x000fc80000000004 */
[----:B------:R2:W-:Y:S01]  /*1960*/  SYNCS.ARRIVE.TRANS64.RED.A1T0 RZ, [R4+URZ], RZ ;  /* 0x000000ff04ff79a7 */ /* 0x0005e2000810043f */
[----:B------:R-:W-:Y:S05]  /*1970*/  @P0 BRA `(.L_x_19) ;  /* 0x0000000000040947 */ /* 0x000fea0003800000 */
[----:B------:R-:W-:Y:S01]  /*1980*/  BPT.TRAP 0x1 ;  /* 0x000000040000795c */ /* 0x000fe20000300000 */
.L_x_19:
[----:B-1----:R-:W1:Y:S01]  /*1990*/  S2R R3, SR_TID.X ;  /* 0x0000000000037919 */ /* 0x002e620000002100 */
[----:B------:R-:W-:Y:S01]  /*19a0*/  ULDC.64 UR4, c[0x0][0x280] ;  /* 0x0000a00000047ab9 */ /* 0x000fe20000000a00 */
[----:B--2---:R-:W2:Y:S01]  /*19b0*/  S2R R4, SR_CTAID.Y ;  /* 0x0000000000047919 */ /* 0x004ea20000002600 */
[----:B------:R-:W0:Y:S01]  /*19c0*/  S2R R9, SR_CTAID.X ;  /* 0x0000000000097919 */ /* 0x000e220000002500 */
[----:B-1----:R-:W-:-:S04]  /*19d0*/  SHF.R.S32.HI R0, RZ, 0x1f, R3 ;  /* 0x0000001fff007819 */ /* 0x002fc80000011403 */
[----:B------:R-:W-:Y:S01]  /*19e0*/  LEA.HI R0, R0, R3, RZ, 0x7 ;  /* 0x0000000300007211 */ /* 0x000fe200078f38ff */
[----:B--2---:R-:W-:-:S03]  /*19f0*/  IMAD.SHL.U32 R4, R4, 0x40, RZ ;  /* 0x0000004004047824 */ /* 0x004fc600078e00ff */
[----:B------:R-:W-:Y:S01]  /*1a00*/  LOP3.LUT R0, R0, 0xffffff80, RZ, 0xc0, !PT ;  /* 0xffffff8000007812 */ /* 0x000fe200078ec0ff */
[----:B0-----:R-:W-:Y:S01]  /*1a10*/  IMAD.SHL.U32 R10, R9, 0x100, RZ ;  /* 0x00000100090a7824 */ /* 0x001fe200078e00ff */
[----:B------:R-:W-:-:S03]  /*1a20*/  ISETP.GE.AND P0, PT, R4, UR5, PT ;  /* 0x0000000504007c0c */ /* 0x000fc6000bf06270 */
[----:B------:R-:W-:Y:S01]  /*1a30*/  IMAD.IADD R0, R3, 0x1, -R0 ;  /* 0x0000000103007824 */ /* 0x000fe200078e0a00 */
[----:B------:R-:W-:-:S04]  /*1a40*/  ISETP.GE.OR P0, PT, R10, UR4, P0 ;  /* 0x000000040a007c0c */ /* 0x000fc80008706670 */
[----:B------:R-:W-:-:S04]  /*1a50*/  SHF.R.S32.HI R3, RZ, 0x1f, R0 ;  /* 0x0000001fff037819 */ /* 0x000fc80000011400 */
[----:B------:R-:W-:-:S04]  /*1a60*/  LEA.HI R2, R3, R0, RZ, 0x2 ;  /* 0x0000000003027211 */ /* 0x000fc800078f10ff */
[--C-:B------:R-:W-:Y:S02]  /*1a70*/  SHF.R.S32.HI R6, RZ, 0x2, R2.reuse ;  /* 0x00000002ff067819 */ /* 0x100fe40000011402 */
[----:B------:R-:W-:-:S04]  /*1a80*/  SHF.R.S32.HI R5, RZ, 0x1f, R2 ;  /* 0x0000001fff057819 */ /* 0x000fc80000011402 */
[----:B------:R-:W-:-:S04]  /*1a90*/  LEA.HI R5, R5, R6, RZ, 0x3 ;  /* 0x0000000605057211 */ /* 0x000fc800078f18ff */
[----:B------:R-:W-:Y:S01]  /*1aa0*/  LOP3.LUT R7, R5, 0xfffffff8, RZ, 0xc0, !PT ;  /* 0xfffffff805077812 */ /* 0x000fe200078ec0ff */
[----:B------:R-:W-:Y:S06]  /*1ab0*/  @P0 EXIT ;  /* 0x000000000000094d */ /* 0x000fec0003800000 */
[----:B------:R-:W0:Y:S01]  /*1ac0*/  LDC.64 R20, c[0x0][0x658] ;  /* 0x00019600ff147b82 */ /* 0x000e220000000a00 */
[----:B------:R-:W-:Y:S01]  /*1ad0*/  LOP3.LUT R5, R2, 0x7ffffffc, RZ, 0xc0, !PT ;  /* 0x7ffffffc02057812 */ /* 0x000fe200078ec0ff */
[----:B------:R-:W-:Y:S01]  /*1ae0*/  IMAD.IADD R2, R6, 0x1, -R7 ;  /* 0x0000000106027824 */ /* 0x000fe200078e0a07 */
[----:B------:R-:W-:Y:S02]  /*1af0*/  LEA.HI R6, R3, R0, RZ, 0x5 ;  /* 0x0000000003067211 */ /* 0x000fe400078f28ff */
[----:B---3-5:R-:W-:Y:S01]  /*1b00*/  FSETP.NEU.AND P1, PT, R14, RZ, PT ;  /* 0x000000ff0e00720b */ /* 0x028fe20003f2d000 */
[----:B------:R-:W-:Y:S01]  /*1b10*/  IMAD.IADD R5, R0, 0x1, -R5 ;  /* 0x0000000100057824 */ /* 0x000fe200078e0a05 */
[----:B------:R-:W-:Y:S02]  /*1b20*/  SHF.R.S32.HI R3, RZ, 0x1f, R2 ;  /* 0x0000001fff037819 */ /* 0x000fe40000011402 */
[----:B------:R-:W-:Y:S01]  /*1b30*/  SHF.R.S32.HI R13, RZ, 0x5, R6 ;  /* 0x00000005ff0d7819 */ /* 0x000fe20000011406 */
[----:B------:R-:W-:-:S02]  /*1b40*/  IMAD.SHL.U32 R5, R5, 0x2, RZ ;  /* 0x0000000205057824 */ /* 0x000fc400078e00ff */
[----:B------:R-:W-:-:S03]  /*1b50*/  IMAD.WIDE R8, R9, 0x100, R2 ;  /* 0x0000010009087825 */ /* 0x000fc600078e0202 */
[----:B------:R-:W-:Y:S01]  /*1b60*/  SHF.R.S32.HI R7, RZ, 0x1f, R5 ;  /* 0x0000001fff077819 */ /* 0x000fe20000011405 */
[C---:B------:R-:W-:Y:S01]  /*1b70*/  IMAD R3, R13.reuse, -0x10, -R10 ;  /* 0xfffffff00d037824 */ /* 0x040fe200078e0a0a */
[C---:B------:R-:W-:Y:S01]  /*1b80*/  IADD3 R6, P0, R4.reuse, R5, RZ ;  /* 0x0000000504067210 */ /* 0x040fe20007f1e0ff */
[----:B------:R-:W-:Y:S01]  /*1b90*/  IMAD.WIDE R8, R13, 0x10, R8 ;  /* 0x000000100d087825 */ /* 0x000fe200078e0208 */
[----:B------:R-:W-:Y:S02]  /*1ba0*/  IADD3 R10, -R5, UR5, -R4 ;  /* 0x00000005050a7c10 */ /* 0x000fe4000fffe904 */
[----:B------:R-:W-:Y:S02]  /*1bb0*/  LEA.HI.X.SX32 R7, R4, R7, 0x1, P0 ;  /* 0x0000000704077211 */ /* 0x000fe400000f0eff */
[----:B------:R-:W-:Y:S01]  /*1bc0*/  IADD3 R0, R3, UR4, -R2 ;  /* 0x0000000403007c10 */ /* 0x000fe2000fffe802 */
[-C--:B0-----:R-:W-:Y:S01]  /*1bd0*/  IMAD R2, R9, R20.reuse, RZ ;  /* 0x0000001409027224 */ /* 0x081fe200078e02ff */
[----:B------:R-:W-:Y:S01]  /*1be0*/  ISETP.GT.AND P3, PT, R10, RZ, PT ;  /* 0x000000ff0a00720c */ /* 0x000fe20003f64270 */
[----:B------:R-:W-:Y:S01]  /*1bf0*/  IMAD.WIDE.U32 R16, R8, R20, R6 ;  /* 0x0000001408107225 */ /* 0x000fe200078e0006 */
[----:B------:R-:W-:-:S02]  /*1c00*/  SHF.L.U64.HI R12, R20, 0x3, R21 ;  /* 0x00000003140c7819 */ /* 0x000fc40000010215 */
[----:B------:R-:W-:Y:S01]  /*1c10*/  P2R R3, PR, RZ, 0x8 ;  /* 0x00000008ff037803 */ /* 0x000fe20000000000 */
[----:B------:R-:W-:Y:S01]  /*1c20*/  IMAD R19, R8, R21, R2 ;  /* 0x0000001508137224 */ /* 0x000fe200078e0202 */
[----:B------:R-:W-:Y:S01]  /*1c30*/  ISETP.GT.AND P0, PT, R0, RZ, P3 ;  /* 0x000000ff0000720c */ /* 0x000fe20001f04270 */
[----:B------:R-:W-:Y:S02]  /*1c40*/  IMAD.SHL.U32 R13, R20, 0x8, RZ ;  /* 0x00000008140d7824 */ /* 0x000fe400078e00ff */
[----:B------:R-:W-:Y:S01]  /*1c50*/  IMAD.IADD R19, R17, 0x1, R19 ;  /* 0x0000000111137824 */ /* 0x000fe200078e0213 */
[----:B------:R-:W-:Y:S09]  /*1c60*/  @!P1 BRA `(.L_x_21) ;  /* 0x0000006c00709947 */ /* 0x000ff20003800000 */
[----:B------:R-:W-:Y:S01]  /*1c70*/  ULDC.64 UR4, c[0x0][0x630] ;  /* 0x00018c0000047ab9 */ /* 0x000fe20000000a00 */
[----:B------:R-:W-:Y:S01]  /*1c80*/  ULDC.64 UR8, c[0x0][0x628] ;  /* 0x00018a0000087ab9 */ /* 0x000fe20000000a00 */
[----:B----4-:R-:W-:Y:S01]  /*1c90*/  IMAD R15, R9, UR4, RZ ;  /* 0x00000004090f7c24 */ /* 0x010fe2000f8e02ff */
[----:B------:R-:W-:Y:S01]  /*1ca0*/  ULDC.64 UR6, c[0x0][0x650] ;  /* 0x0001940000067ab9 */ /* 0x000fe20000000a00 */
[----:B------:R-:W-:-:S04]  /*1cb0*/  IMAD.WIDE.U32 R2, R8, UR4, R6 ;  /* 0x0000000408027c25 */ /* 0x000fc8000f8e0006 */
[----:B------:R-:W-:Y:S01]  /*1cc0*/  IMAD R15, R8, UR5, R15 ;  /* 0x00000005080f7c24 */ /* 0x000fe2000f8e020f */
[----:B------:R-:W-:-:S03]  /*1cd0*/  LEA R4, P1, R2, UR8, 0x2 ;  /* 0x0000000802047c11 */ /* 0x000fc6000f8210ff */
[----:B------:R-:W-:-:S05]  /*1ce0*/  IMAD.IADD R3, R3, 0x1, R15 ;  /* 0x0000000103037824 */ /* 0x000fca00078e020f */
[----:B------:R-:W-:-:S05]  /*1cf0*/  LEA.HI.X R5, R2, UR9, R3, 0x2, P1 ;  /* 0x0000000902057c11 */ /* 0x000fca00088f1403 */
[----:B------:R-:W2:Y:S01]  /*1d00*/  @P0 LDG.E.LTC128B R17, desc[UR16][R4.64] ;  /* 0x0000001004110981 */ /* 0x000ea2000c1e1920 */
[----:B------:R-:W-:Y:S01]  /*1d10*/  ISETP.GT.AND P6, PT, R10, 0x1, PT ;  /* 0x000000010a00780c */ /* 0x000fe20003fc4270 */
[----:B------:R-:W-:Y:S01]  /*1d20*/  BSSY B0, `(.L_x_22) ;  /* 0x000000d000007945 */ /* 0x000fe20003800000 */
[----:B------:R-:W-:Y:S02]  /*1d30*/  LEA R2, P2, R16, UR6, 0x2 ;  /* 0x0000000610027c11 */ /* 0x000fe4000f8410ff */
[----:B------:R-:W-:Y:S02]  /*1d40*/  ISETP.GT.AND P1, PT, R0, RZ, P6 ;  /* 0x000000ff0000720c */ /* 0x000fe40003724270 */
[----:B--2---:R-:W-:Y:S01]  /*1d50*/  LOP3.LUT R3, R17, 0xffffe000, RZ, 0xc0, !PT ;  /* 0xffffe00011037812 */ /* 0x004fe200078ec0ff */
[----:B------:R-:W-:-:S04]  /*1d60*/  IMAD.MOV.U32 R18, RZ, RZ, R17 ;  /* 0x000000ffff127224 */ /* 0x000fc800078e0011 */
[----:B------:R-:W-:-:S04]  /*1d70*/  FMUL R3, R3, R14 ;  /* 0x0000000e03037220 */ /* 0x000fc80000400000 */
[----:B------:R-:W-:Y:S01]  /*1d80*/  FFMA R23, R120, R11, R3 ;  /* 0x0000000b78177223 */ /* 0x000fe20000000003 */
[----:B------:R-:W-:Y:S02]  /*1d90*/  P2R R3, PR, RZ, 0x40 ;  /* 0x00000040ff037803 */ /* 0x000fe40000000000 */
[----:B------:R-:W-:Y:S02]  /*1da0*/  LEA.HI.X R3, R16, UR7, R19, 0x2, P2 ;  /* 0x0000000710037c11 */ /* 0x000fe400090f1413 */
[----:B------:R-:W-:-:S05]  /*1db0*/  F2FP.TF32.F32.PACK_B R23, R23 ;  /* 0x00000017ff17723e */ /* 0x000fca00024050ff */
[----:B------:R0:W-:Y:S01]  /*1dc0*/  @P0 STG.E desc[UR16][R2.64], R23 ;  /* 0x0000001702000986 */ /* 0x0001e2000c101910 */
[----:B------:R-:W-:Y:S05]  /*1dd0*/  @!P1 BRA `(.L_x_23) ;  /* 0x0000000000049947 */ /* 0x000fea0003800000 */
[----:B------:R1:W5:Y:S02]  /*1de0*/  LDG.E.LTC128B R18, desc[UR16][R4.64+0x4] ;  /* 0x0000041004127981 */ /* 0x000364000c1e1920 */
.L_x_23:
[----:B------:R-:W-:Y:S05]  /*1df0*/  BSYNC B0 ;  /* 0x0000000000007941 */ /* 0x000fea0003800000 */
.L_x_22:
[----:B------:R-:W-:Y:S01]  /*1e00*/  USHF.L.U32 UR6, UR4, 0x3, URZ ;  /* 0x0000000304067899 */ /* 0x000fe2000800063f */
[----:B-----5:R-:W-:Y:S01]  /*1e10*/  LOP3.LUT R19, R18, 0xffffe000, RZ, 0xc0, !PT ;  /* 0xffffe00012137812 */ /* 0x020fe200078ec0ff */
[----:B------:R-:W-:Y:S01]  /*1e20*/  USHF.L.U64.HI UR7, UR4, 0x3, UR5 ;  /* 0x0000000304077899 */ /* 0x000fe20008010205 */
[----:B------:R-:W-:-:S03]  /*1e30*/  ISETP.GT.AND P0, PT, R0, 0x8, P3 ;  /* 0x000000080000780c */ /* 0x000fc60001f04270 */
[----:B------:R-:W-:Y:S02]  /*1e40*/  IMAD.U32 R16, RZ, RZ, UR6 ;  /* 0x00000006ff107e24 */ /* 0x000fe4000f8e00ff */
[----:B------:R-:W-:Y:S02]  /*1e50*/  IMAD.U32 R17, RZ, RZ, UR7 ;  /* 0x00000007ff117e24 */ /* 0x000fe4000f8e00ff */
[----:B------:R-:W-:-:S04]  /*1e60*/  IMAD.WIDE.U32 R8, R8, UR4, R16 ;  /* 0x0000000408087c25 */ /* 0x000fc8000f8e0010 */
[----:B------:R-:W-:Y:S01]  /*1e70*/  FMUL R16, R19, R14 ;  /* 0x0000000e13107220 */ /* 0x000fe20000400000 */
[----:B------:R-:W-:-:S03]  /*1e80*/  IADD3 R6, P2, R6, R8, RZ ;  /* 0x0000000806067210 */ /* 0x000fc60007f5e0ff */
[----:B------:R-:W-:Y:S01]  /*1e90*/  FFMA R121, R121, R11, R16 ;  /* 0x0000000b79797223 */ /* 0x000fe20000000010 */
[----:B------:R-:W-:Y:S02]  /*1ea0*/  IADD3.X R7, R7, R15, R9, P2, !PT ;  /* 0x0000000f07077210 */ /* 0x000fe400017fe409 */
[C---:B------:R-:W-:Y:S02]  /*1eb0*/  LEA R8, P2, R6.reuse, UR8, 0x2 ;  /* 0x0000000806087c11 */ /* 0x040fe4000f8410ff */
[----:B------:R-:W-:Y:S02]  /*1ec0*/  F2FP.TF32.F32.PACK_B R121, R121 ;  /* 0x00000079ff79723e */ /* 0x000fe400024050ff */
[----:B------:R-:W-:-:S03]  /*1ed0*/  LEA.HI.X R9, R6, UR9, R7, 0x2, P2 ;  /* 0x0000000906097c11 */ /* 0x000fc600090f1407 */
[----:B------:R2:W-:Y:S04]  /*1ee0*/  @P1 STG.E desc[UR16][R2.64+0x4], R121 ;  /* 0x0000047902001986 */ /* 0x0005e8000c101910 */
[----:B------:R-:W3:Y:S01]  /*1ef0*/  @P0 LDG.E.LTC128B R18, desc[UR16][R8.64] ;  /* 0x0000001008120981 */ /* 0x000ee2000c1e1920 */
[C---:B------:R-:W-:Y:S01]  /*1f00*/  SHF.L.U64.HI R15, R13.reuse, 0x2, R12 ;  /* 0x000000020d0f7819 */ /* 0x040fe2000001020c */
[----:B------:R-:W-:Y:S01]  /*1f10*/  BSSY B0, `(.L_x_24) ;  /* 0x000000b000007945 */ /* 0x000fe20003800000 */
[----:B------:R-:W-:Y:S02]  /*1f20*/  LEA R6, P2, R13, R2, 0x2 ;  /* 0x000000020d067211 */ /* 0x000fe400078410ff */
[----:B------:R-:W-:Y:S02]  /*1f30*/  ISETP.GT.AND P1, PT, R0, 0x8, P6 ;  /* 0x000000080000780c */ /* 0x000fe40003724270 */
[----:B---3--:R-:W-:-:S05]  /*1f40*/  LOP3.LUT R7, R18, 0xffffe000, RZ, 0xc0, !PT ;  /* 0xffffe00012077812 */ /* 0x008fca00078ec0ff */
[----:B------:R-:W-:-:S04]  /*1f50*/  FMUL R7, R7, R14 ;  /* 0x0000000e07077220 */ /* 0x000fc80000400000 */
[----:B------:R-:W-:Y:S01]  /*1f60*/  FFMA R13, R122, R11, R7 ;  /* 0x0000000b7a0d7223 */ /* 0x000fe20000000007 */
[----:B------:R-:W-:-:S04]  /*1f70*/  IMAD.X R7, R15, 0x1, R3, P2 ;  /* 0x000000010f077824 */ /* 0x000fc800010e0603 */
[----:B------:R-:W-:-:S05]  /*1f80*/  F2FP.TF32.F32.PACK_B R13, R13 ;  /* 0x0000000dff0d723e */ /* 0x000fca00024050ff */
[----:B------:R2:W-:Y:S01]  /*1f90*/  @P0 STG.E desc[UR16][R6.64], R13 ;  /* 0x0000000d06000986 */ /* 0x0005e2000c101910 */
[----:B------:R-:W-:Y:S05]  /*1fa0*/  @!P1 BRA `(.L_x_25) ;  /* 0x0000000000049947 */ /* 0x000fea0003800000 */
[----:B------:R3:W5:Y:S02]  /*1fb0*/  LDG.E.LTC128B R18, desc[UR16][R8.64+0x4] ;  /* 0x0000041008127981 */ /* 0x000764000c1e1920 */
.L_x_25:
[----:B------:R-:W-:Y:S05]  /*1fc0*/  BSYNC B0 ;  /* 0x0000000000007941 */ /* 0x000fea0003800000 */
.L_x_24:
[----:B--2--5:R-:W-:Y:S01]  /*1fd0*/  LOP3.LUT R13, R18, 0xffffe000, RZ, 0xc0, !PT ;  /* 0xffffe000120d7812 */ /* 0x024fe200078ec0ff */
[----:B------:R-:W-:Y:S01]  /*1fe0*/  BSSY B0, `(.L_x_26) ;  /* 0x000000a000007945 */ /* 0x000fe20003800000 */
[----:B------:R-:W-:-:S03]  /*1ff0*/  ISETP.GT.AND P3, PT, R10, 0x8, PT ;  /* 0x000000080a00780c */ /* 0x000fc60003f64270 */
[----:B------:R-:W-:Y:S01]  /*2000*/  FMUL R12, R13, R14 ;  /* 0x0000000e0d0c7220 */ /* 0x000fe20000400000 */
[----:B------:R-:W-:-:S03]  /*2010*/  ISETP.GT.AND P0, PT, R0, RZ, P3 ;  /* 0x000000ff0000720c */ /* 0x000fc60001f04270 */
[----:B------:R-:W-:Y:S01]  /*2020*/  FFMA R123, R123, R11, R12 ;  /* 0x0000000b7b7b7223 */ /* 0x000fe2000000000c */
[----:B------:R-:W-:-:S04]  /*2030*/  P2R R12, PR, RZ, 0x8 ;  /* 0x00000008ff0c7803 */ /* 0x000fc80000000000 */
[----:B------:R-:W-:-:S05]  /*2040*/  F2FP.TF32.F32.PACK_B R123, R123 ;  /* 0x0000007bff7b723e */ /* 0x000fca00024050ff */
[----:B------:R2:W-:Y:S01]  /*2050*/  @P1 STG.E desc[UR16][R6.64+0x4], R123 ;  /* 0x0000047b06001986 */ /* 0x0005e2000c101910 */
[----:B------:R-:W-:Y:S05]  /*2060*/  @!P0 BRA `(.L_x_27) ;  /* 0x0000000000048947 */ /* 0x000fea0003800000 */
[----:B------:R4:W5:Y:S02]  /*2070*/  LDG.E.LTC128B R18, desc[UR16][R4.64+0x20] ;  /* 0x0000201004127981 */ /* 0x000964000c1e1920 */
.L_x_27:
[----:B------:R-:W-:Y:S05]  /*2080*/  BSYNC B0 ;  /* 0x0000000000007941 */ /* 0x000fea0003800000 */
.L_x_26:
[----:B-----5:R-:W-:Y:S01]  /*2090*/  LOP3.LUT R13, R18, 0xffffe000, RZ, 0xc0, !PT ;  /* 0xffffe000120d7812 */ /* 0x020fe200078ec0ff */
[----:B------:R-:W-:Y:S01]  /*20a0*/  BSSY B0, `(.L_x_28) ;  /* 0x000000a000007945 */ /* 0x000fe20003800000 */
[----:B------:R-:W-:-:S03]  /*20b0*/  ISETP.GT.AND P2, PT, R10, 0x9, PT ;  /* 0x000000090a00780c */ /* 0x000fc60003f44270 */
[----:B------:R-:W-:Y:S01]  /*20c0*/  FMUL R13, R13, R14 ;  /* 0x0000000e0d0d7220 */ /* 0x000fe20000400000 */
[----:B------:R-:W-:Y:S02]  /*20d0*/  ISETP.GT.AND P1, PT, R0, RZ, P2 ;  /* 0x000000ff0000720c */ /* 0x000fe40001724270 */
[----:B------:R-:W-:Y:S01]  /*20e0*/  P2R R12, PR, RZ, 0x4 ;  /* 0x00000004ff0c7803 */ /* 0x000fe20000000000 */
[----:B------:R-:W-:-:S05]  /*20f0*/  FFMA R13, R124, R11, R13 ;  /* 0x0000000b7c0d7223 */ /* 0x000fca000000000d */
[----:B------:R-:W-:-:S05]  /*2100*/  F2FP.TF32.F32.PACK_B R13, R13 ;  /* 0x0000000dff0d723e */ /* 0x000fca00024050ff */
[----:B------:R0:W-:Y:S01]  /*2110*/  @P0 STG.E desc[UR16][R2.64+0x20], R13 ;  /* 0x0000200d02000986 */ /* 0x0001e2000c101910 */
[----:B------:R-:W-:Y:S05]  /*2120*/  @!P1 BRA `(.L_x_29) ;  /* 0x0000000000049947 */ /* 0x000fea0003800000 */
[----:B------:R0:W5:Y:S02]  /*2130*/  LDG.E.LTC128B R18, desc[UR16][R4.64+0x24] ;  /* 0x0000241004127981 */ /* 0x000164000c1e1920 */
.L_x_29:
[----:B------:R-:W-:Y:S05]  /*2140*/  BSYNC B0 ;  /* 0x0000000000007941 */ /* 0x000fea0003800000 */
.L_x_28:
[----:B0----5:R-:W-:Y:S01]  /*2150*/  LOP3.LUT R13, R18, 0xffffe000, RZ, 0xc0, !PT ;  /* 0xffffe000120d7812 */ /* 0x021fe200078ec0ff */
[----:B------:R-:W-:Y:S01]  /*2160*/  BSSY B0, `(.L_x_30) ;  /* 0x0000008000007945 */ /* 0x000fe20003800000 */
[----:B------:R-:W-:-:S03]  /*2170*/  ISETP.GT.AND P0, PT, R0, 0x8, P3 ;  /* 0x000000080000780c */ /* 0x000fc60001f04270 */
[----:B------:R-:W-:-:S04]  /*2180*/  FMUL R12, R13, R14 ;  /* 0x0000000e0d0c7220 */ /* 0x000fc80000400000 */
[----:B------:R-:W-:-:S05]  /*2190*/  FFMA R125, R125, R11, R12 ;  /* 0x0000000b7d7d7223 */ /* 0x000fca000000000c */
[----:B------:R-:W-:-:S05]  /*21a0*/  F2FP.TF32.F32.PACK_B R125, R125 ;  /* 0x0000007dff7d723e */ /* 0x000fca00024050ff */
[----:B------:R0:W-:Y:S01]  /*21b0*/  @P1 STG.E desc[UR16][R2.64+0x24], R125 ;  /* 0x0000247d02001986 */ /* 0x0001e2000c101910 */
[----:B------:R-:W-:Y:S05]  /*21c0*/  @!P0 BRA `(.L_x_31) ;  /* 0x0000000000048947 */ /* 0x000fea0003800000 */
[----:B------:R0:W5:Y:S02]  /*21d0*/  LDG.E.LTC128B R18, desc[UR16][R8.64+0x20] ;  /* 0x0000201008127981 */ /* 0x000164000c1e1920 */
.L_x_31:
[----:B------:R-:W-:Y:S05]  /*21e0*/  BSYNC B0 ;  /* 0x0000000000007941 */ /* 0x000fea0003800000 */
.L_x_30:
[----:B-----5:R-:W-:Y:S01]  /*21f0*/  LOP3.LUT R13, R18, 0xffffe000, RZ, 0xc0, !PT ;  /* 0xffffe000120d7812 */ /* 0x020fe200078ec0ff */
        /* <DEDUP_REMOVED lines=8> */
.L_x_33:
[----:B------:R-:W-:Y:S05]  /*2280*/  BSYNC B0 ;  /* 0x0000000000007941 */ /* 0x000fea0003800000 */
.L_x_32:
[----:B0----5:R-:W-:Y:S01]  /*2290*/  LOP3.LUT R13, R18, 0xffffe000, RZ, 0xc0, !PT ;  /* 0xffffe000120d7812 */ /* 0x021fe200078ec0ff */
        /* <DEDUP_REMOVED lines=10> */
.L_x_35:
[----:B------:R-:W-:Y:S05]  /*2340*/  BSYNC B0 ;  /* 0x0000000000007941 */ /* 0x000fea0003800000 */
.L_x_34:
[----:B-----5:R-:W-:Y:S01]  /*2350*/  LOP3.LUT R13, R18, 0xffffe000, RZ, 0xc0, !PT ;  /* 0xffffe000120d7812 */ /* 0x020fe200078ec0ff */
[----:B------:R-:W-:Y:S01]  /*2360*/  BSSY B0, `(.L_x_36) ;  /* 0x000000a000007945 */ /* 0x000fe20003800000 */
[----:B------:R-:W-:-:S03]  /*2370*/  ISETP.GT.AND P1, PT, R10, 0x11, PT ;  /* 0x000000110a00780c */ /* 0x000fc60003f24270 */
[----:B------:R-:W-:Y:S01]  /*2380*/  FMUL R13, R13, R14 ;  /* 0x0000000e0d0d7220 */ /* 0x000fe20000400000 */
[----:B------:R-:W-:-:S03]  /*2390*/  P2R R12, PR, RZ, 0x2 ;  /* 0x00000002ff0c7803 */ /* 0x000fc60000000000 */
[----:B------:R-:W-:-:S05]  /*23a0*/  FFMA R13, R128, R11, R13 ;  /* 0x0000000b800d7223 */ /* 0x000fca000000000d */
[----:B------:R-:W-:-:S05]  /*23b0*/  F2FP.TF32.F32.PACK_B R13, R13 ;  /* 0x0000000dff0d723e */ /* 0x000fca00024050ff */
[----:B------:R0:W-:Y:S01]  /*23c0*/  @P0 STG.E desc[UR16][R2.64+0x40], R13 ;  /* 0x0000400d02000986 */ /* 0x0001e2000c101910 */
[----:B------:R-:W-:-:S13]  /*23d0*/  ISETP.GT.AND P0, PT, R0, RZ, P1 ;  /* 0x000000ff0000720c */ /* 0x000fda0000f04270 */
[----:B0-----:R-:W-:Y:S05]  /*23e0*/  @!P0 BRA `(.L_x_37) ;  /* 0x0000000000048947 */ /* 0x001fea0003800000 */
[----:B------:R0:W5:Y:S02]  /*23f0*/  LDG.E.LTC128B R18, desc[UR16][R4.64+0x44] ;  /* 0x0000441004127981 */ /* 0x000164000c1e1920 */
.L_x_37:
[----:B------:R-:W-:Y:S05]  /*2400*/  BSYNC B0 ;  /* 0x0000000000007941 */ /* 0x000fea0003800000 */
.L_x_36:
[----:B-----5:R-:W-:Y:S01]  /*2410*/  LOP3.LUT R13, R18, 0xffffe000, RZ, 0xc0, !PT ;  /* 0xffffe000120d7812 */ /* 0x020fe200078ec0ff */
[----:B------:R-:W-:Y:S04]  /*2420*/  BSSY B0, `(.L_x_38) ;  /* 0x0000008000007945 */ /* 0x000fe80003800000 */
[----:B------:R-:W-:-:S04]  /*2430*/  FMUL R12, R13, R14 ;  /* 0x0000000e0d0c7220 */ /* 0x000fc80000400000 */
[----:B------:R-:W-:-:S05]  /*2440*/  FFMA R129, R129, R11, R12 ;  /* 0x0000000b81817223 */ /* 0x000fca000000000c */
[----:B------:R-:W-:-:S05]  /*2450*/  F2FP.TF32.F32.PACK_B R129, R129 ;  /* 0x00000081ff81723e */ /* 0x000fca00024050ff */
[----:B------:R0:W-:Y:S01]  /*2460*/  @P0 STG.E desc[UR16][R2.64+0x44], R129 ;  /* 0x0000448102000986 */ /* 0x0001e2000c101910 */
[----:B------:R-:W-:-:S13]  /*2470*/  ISETP.GT.AND P0, PT, R0, 0x8, P2 ;  /* 0x000000080000780c */ /* 0x000fda0001704270 */
[----:B0-----:R-:W-:Y:S05]  /*2480*/  @!P0 BRA `(.L_x_39) ;  /* 0x0000000000048947 */ /* 0x001fea0003800000 */
[----:B------:R0:W5:Y:S02]  /*2490*/  LDG.E.LTC128B R18, desc[UR16][R8.64+0x40] ;  /* 0x0000401008127981 */ /* 0x000164000c1e1920 */
.L_x_39:
[----:B------:R-:W-:Y:S05]  /*24a0*/  BSYNC B0 ;  /* 0x0000000000007941 */ /* 0x000fea0003800000 */
.L_x_38:
        /* <DEDUP_REMOVED lines=9> */
.L_x_41:
[----:B------:R-:W-:Y:S05]  /*2540*/  BSYNC B0 ;  /* 0x0000000000007941 */ /* 0x000fea0003800000 */
.L_x_40:
[----:B-----5:R-:W-:Y:S01]  /*2550*/  LOP3.LUT R13, R18, 0xffffe000, RZ, 0xc0, !PT ;  /* 0xffffe000120d7812 */ /* 0x020fe200078ec0ff */
[C---:B------:R-:W-:Y:S01]  /*2560*/  IMAD.SHL.U32 R17, R20.reuse, 0x100, RZ ;  /* 0x0000010014117824 */ /* 0x040fe200078e00ff */
[----:B------:R-:W-:Y:S01]  /*2570*/  SHF.L.U64.HI R21, R20, 0x8, R21 ;  /* 0x0000000814157819 */ /* 0x000fe20000010215 */
[----:B------:R-:W-:Y:S01]  /*2580*/  BSSY B0, `(.L_x_42) ;  /* 0x000000f000007945 */ /* 0x000fe20003800000 */
[----:B------:R-:W-:Y:S01]  /*2590*/  ISETP.GT.AND P2, PT, R10, 0x18, PT ;  /* 0x000000180a00780c */ /* 0x000fe20003f44270 */
[----:B------:R-:W-:Y:S01]  /*25a0*/  FMUL R12, R13, R14 ;  /* 0x0000000e0d0c7220 */ /* 0x000fe20000400000 */
[----:B------:R-:W-:Y:S02]  /*25b0*/  LOP3.LUT R15, R17, 0x4, RZ, 0xfc, !PT ;  /* 0x00000004110f7812 */ /* 0x000fe400078efcff */
[----:B------:R-:W-:Y:S01]  /*25c0*/  P2R R16, PR, RZ, 0x4 ;  /* 0x00000004ff107803 */ /* 0x000fe20000000000 */
[----:B------:R-:W-:-:S05]  /*25d0*/  FFMA R131, R131, R11, R12 ;  /* 0x0000000b83837223 */ /* 0x000fca000000000c */
[----:B------:R-:W-:-:S05]  /*25e0*/  F2FP.TF32.F32.PACK_B R131, R131 ;  /* 0x00000083ff83723e */ /* 0x000fca00024050ff */
[----:B------:R0:W-:Y:S01]  /*25f0*/  @P0 STG.E desc[UR16][R6.64+0x44], R131 ;  /* 0x0000448306000986 */ /* 0x0001e2000c101910 */
[----:B------:R-:W-:-:S05]  /*2600*/  IADD3 R124, P0, R15, R2, RZ ;  /* 0x000000020f7c7210 */ /* 0x000fca0007f1e0ff */
[----:B------:R-:W-:Y:S01]  /*2610*/  IMAD.X R125, R21, 0x1, R3, P0 ;  /* 0x00000001157d7824 */ /* 0x000fe200000e0603 */
[----:B------:R-:W-:-:S05]  /*2620*/  IADD3 R12, P0, R17, R2, RZ ;  /* 0x00000002110c7210 */ /* 0x000fca0007f1e0ff */
[----:B------:R-:W-:Y:S01]  /*2630*/  IMAD.X R13, R21, 0x1, R3, P0 ;  /* 0x00000001150d7824 */ /* 0x000fe200000e0603 */
[----:B------:R-:W-:-:S13]  /*2640*/  ISETP.GT.AND P0, PT, R0, RZ, P2 ;  /* 0x000000ff0000720c */ /* 0x000fda0001704270 */
[----:B0-----:R-:W-:Y:S05]  /*2650*/  @!P0 BRA `(.L_x_43) ;  /* 0x0000000000048947 */ /* 0x001fea0003800000 */
[----:B------:R0:W5:Y:S02]  /*2660*/  LDG.E.LTC128B R18, desc[UR16][R4.64+0x60] ;  /* 0x0000601004127981 */ /* 0x000164000c1e1920 */
.L_x_43:
[----:B------:R-:W-:Y:S05]  /*2670*/  BSYNC B0 ;  /* 0x0000000000007941 */ /* 0x000fea0003800000 */
.L_x_42:
        /* <DEDUP_REMOVED lines=11> */
.L_x_45:
[----:B------:R-:W-:Y:S05]  /*2730*/  BSYNC B0 ;  /* 0x0000000000007941 */ /* 0x000fea0003800000 */
.L_x_44:
        /* <DEDUP_REMOVED lines=9> */
.L_x_47:
[----:B------:R-:W-:Y:S05]  /*27d0*/  BSYNC B0 ;  /* 0x0000000000007941 */ /* 0x000fea0003800000 */
.L_x_46:
        /* <DEDUP_REMOVED lines=9> */
.L_x_49:
[----:B------:R-:W-:Y:S05]  /*2870*/  BSYNC B0 ;  /* 0x0000000000007941 */ /* 0x000fea0003800000 */
.L_x_48:
[----:B-----5:R-:W-:Y:S01]  /*2880*/  LOP3.LUT R19, R18, 0xffffe000, RZ, 0xc0, !PT ;  /* 0xffffe00012137812 */ /* 0x020fe200078ec0ff */
[----:B------:R-:W-:Y:S01]  /*2890*/  BSSY B0, `(.L_x_50) ;  /* 0x000000a000007945 */ /* 0x000fe20003800000 */
[----:B------:R-:W-:-:S03]  /*28a0*/  ISETP.GT.AND P2, PT, R10, 0x20, PT ;  /* 0x000000200a00780c */ /* 0x000fc60003f44270 */
[----:B------:R-:W-:-:S04]  /*28b0*/  FMUL R16, R19, R14 ;  /* 0x0000000e13107220 */ /* 0x000fc80000400000 */
[----:B------:R-:W-:Y:S01]  /*28c0*/  FFMA R135, R135, R11, R16 ;  /* 0x0000000b87877223 */ /* 0x000fe20000000010 */
[----:B------:R-:W-:-:S04]  /*28d0*/  P2R R16, PR, RZ, 0x4 ;  /* 0x00000004ff107803 */ /* 0x000fc80000000000 */
[----:B------:R-:W-:-:S05]  /*28e0*/  F2FP.TF32.F32.PACK_B R135, R135 ;  /* 0x00000087ff87723e */ /* 0x000fca00024050ff */
[----:B------:R0:W-:Y:S01]  /*28f0*/  @P0 STG.E desc[UR16][R6.64+0x64], R135 ;  /* 0x0000648706000986 */ /* 0x0001e2000c101910 */
[----:B------:R-:W-:-:S13]  /*2900*/  ISETP.GT.AND P0, PT, R0, RZ, P2 ;  /* 0x000000ff0000720c */ /* 0x000fda0001704270 */
[----:B0-----:R-:W-:Y:S05]  /*2910*/  @!P0 BRA `(.L_x_51) ;  /* 0x0000000000048947 */ /* 0x001fea0003800000 */
[----:B------:R0:W5:Y:S02]  /*2920*/  LDG.E.LTC128B R18, desc[UR16][R4.64+0x80] ;  /* 0x0000801004127981 */ /* 0x000164000c1e1920 */
.L_x_51:
[----:B------:R-:W-:Y:S05]  /*2930*/  BSYNC B0 ;  /* 0x0000000000007941 */ /* 0x000fea0003800000 */
.L_x_50:
        /* <DEDUP_REMOVED lines=11> */
.L_x_53:
[----:B------:R-:W-:Y:S05]  /*29f0*/  BSYNC B0 ;  /* 0x0000000000007941 */ /* 0x000fea0003800000 */
.L_x_52:
        /* <DEDUP_REMOVED lines=9> */
.L_x_55:
[----:B------:R-:W-:Y:S05]  /*2a90*/  BSYNC B0 ;  /* 0x0000000000007941 */ /* 0x000fea0003800000 */
.L_x_54:
        /* <DEDUP_REMOVED lines=9> */
.L_x_57:
[----:B------:R-:W-:Y:S05]  /*2b30*/  BSYNC B0 ;  /* 0x0000000000007941 */ /* 0x000fea0003800000 */
.L_x_56:
        /* <DEDUP_REMOVED lines=11> */
.L_x_59:
[----:B------:R-:W-:Y:S05]  /*2bf0*/  BSYNC B0 ;  /* 0x0000000000007941 */ /* 0x000fea0003800000 */
.L_x_58:
[----:B-----5:R-:W-:Y:S01]  /*2c00*/  LOP3.LUT R19, R18, 0xffffe000, RZ, 0xc0, !PT ;  /* 0xffffe00012137812 */ /* 0x020fe200078ec0ff */
[----:B------:R-:W-:Y:S01]  /*2c10*/  BSSY B0, `(.L_x_60) ;  /* 0x0000009000007945 */ /* 0x000fe20003800000 */
[----:B------:R-:W-:-:S03]  /*2c20*/  ISETP.GT.AND P4, PT, R10, 0x29, PT ;  /* 0x000000290a00780c */ /* 0x000fc60003f84270 */
[----:B------:R-:W-:-:S04]  /*2c30*/  FMUL R19, R19, R14 ;  /* 0x0000000e13137220 */ /* 0x000fc80000400000 */
[----:B------:R-:W-:-:S05]  /*2c40*/  FFMA R19, R140, R11, R19 ;  /* 0x0000000b8c137223 */ /* 0x000fca0000000013 */
[----:B------:R-:W-:-:S05]  /*2c50*/  F2FP.TF32.F32.PACK_B R19, R19 ;  /* 0x00000013ff13723e */ /* 0x000fca00024050ff */
[----:B------:R0:W-:Y:S01]  /*2c60*/  @P0 STG.E desc[UR16][R2.64+0xa0], R19 ;  /* 0x0000a01302000986 */ /* 0x0001e2000c101910 */
[----:B------:R-:W-:-:S13]  /*2c70*/  ISETP.GT.AND P0, PT, R0, RZ, P4 ;  /* 0x000000ff0000720c */ /* 0x000fda0002704270 */
[----:B0-----:R-:W-:Y:S05]  /*2c80*/  @!P0 BRA `(.L_x_61) ;  /* 0x0000000000048947 */ /* 0x001fea0003800000 */
[----:B------:R0:W5:Y:S02]  /*2c90*/  LDG.E.LTC128B R18, desc[UR16][R4.64+0xa4] ;  /* 0x0000a41004127981 */ /* 0x000164000c1e1920 */
.L_x_61:
[----:B------:R-:W-:Y:S05]  /*2ca0*/  BSYNC B0 ;  /* 0x0000000000007941 */ /* 0x000fea0003800000 */
.L_x_60:
        /* <DEDUP_REMOVED lines=9> */
.L_x_63:
[----:B------:R-:W-:Y:S05]  /*2d40*/  BSYNC B0 ;  /* 0x0000000000007941 */ /* 0x000fea0003800000 */
.L_x_62:
        /* <DEDUP_REMOVED lines=9> */
.L_x_65:
[----:B------:R-:W-:Y:S05]  /*2de0*/  BSYNC B0 ;  /* 0x0000000000007941 */ /* 0x000fea0003800000 */
.L_x_64:
        /* <DEDUP_REMOVED lines=10> */
.L_x_67:
[----:B------:R-:W-:Y:S05]  /*2e90*/  BSYNC B0 ;  /* 0x0000000000007941 */ /* 0x000fea0003800000 */
.L_x_66:
        /* <DEDUP_REMOVED lines=10> */
.L_x_69:
[----:B------:R-:W-:Y:S05]  /*2f40*/  BSYNC B0 ;  /* 0x0000000000007941 */ /* 0x000fea0003800000 */
.L_x_68:
        /* <DEDUP_REMOVED lines=9> */
.L_x_71:
[----:B------:R-:W-:Y:S05]  /*2fe0*/  BSYNC B0 ;  /* 0x0000000000007941 */ /* 0x000fea0003800000 */
.L_x_70:
        /* <DEDUP_REMOVED lines=9> */
.L_x_73:
[----:B------:R-:W-:Y:S05]  /*3080*/  BSYNC B0 ;  /* 0x0000000000007941 */ /* 0x000fea0003800000 */
.L_x_72:
        /* <DEDUP_REMOVED lines=10> */
.L_x_75:
[----:B------:R-:W-:Y:S05]  /*3130*/  BSYNC B0 ;  /* 0x0000000000007941 */ /* 0x000fea0003800000 */
.L_x_74:
[----:B-----5:R-:W-:Y:S01]  /*3140*/  LOP3.LUT R19, R18, 0xffffe000, RZ, 0xc0, !PT ;  /* 0xffffe00012137812 */ /* 0x020fe200078ec0ff */
[----:B------:R-:W-:Y:S04]  /*3150*/  BSSY B0, `(.L_x_76) ;  /* 0x0000009000007945 */ /* 0x000fe80003800000 */
[----:B------:R-:W-:-:S04]  /*3160*/  FMUL R19, R19, R14 ;  /* 0x0000000e13137220 */ /* 0x000fc80000400000 */
[----:B------:R-:W-:-:S05]  /*3170*/  FFMA R19, R148, R11, R19 ;  /* 0x0000000b94137223 */ /* 0x000fca0000000013 */
[----:B------:R-:W-:-:S05]  /*3180*/  F2FP.TF32.F32.PACK_B R19, R19 ;  /* 0x00000013ff13723e */ /* 0x000fca00024050ff */
[----:B------:R0:W-:Y:S01]  /*3190*/  @P0 STG.E desc[UR16][R2.64+0xe0], R19 ;  /* 0x0000e01302000986 */ /* 0x0001e2000c101910 */
[----:B------:R-:W-:-:S04]  /*31a0*/  ISETP.GT.AND P0, PT, R10, 0x39, PT ;  /* 0x000000390a00780c */ /* 0x000fc80003f04270 */
[----:B------:R-:W-:-:S13]  /*31b0*/  ISETP.GT.AND P5, PT, R0, RZ, P0 ;  /* 0x000000ff0000720c */ /* 0x000fda00007a4270 */
[----:B0-----:R-:W-:Y:S05]  /*31c0*/  @!P5 BRA `(.L_x_77) ;  /* 0x000000000004d947 */ /* 0x001fea0003800000 */
[----:B------:R0:W5:Y:S02]  /*31d0*/  LDG.E.LTC128B R18, desc[UR16][R4.64+0xe4] ;  /* 0x0000e41004127981 */ /* 0x000164000c1e1920 */
.L_x_77:
[----:B------:R-:W-:Y:S05]  /*31e0*/  BSYNC B0 ;  /* 0x0000000000007941 */ /* 0x000fea0003800000 */
.L_x_76:
        /* <DEDUP_REMOVED lines=9> */
.L_x_79:
[----:B------:R-:W-:Y:S05]  /*3280*/  BSYNC B0 ;  /* 0x0000000000007941 */ /* 0x000fea0003800000 */
.L_x_78:
[----:B-----5:R-:W-:Y:S01]  /*3290*/  LOP3.LUT R19, R18, 0xffffe000, RZ, 0xc0, !PT ;  /* 0xffffe00012137812 */ /* 0x020fe200078ec0ff */
[----:B------:R-:W-:Y:S01]  /*32a0*/  BSSY B0, `(.L_x_80) ;  /* 0x0000009000007945 */ /* 0x000fe20003800000 */
[----:B------:R-:W-:-:S03]  /*32b0*/  IMAD.MOV.U32 R16, RZ, RZ, R18 ;  /* 0x000000ffff107224 */ /* 0x000fc600078e0012 */
[----:B------:R-:W-:-:S04]  /*32c0*/  FMUL R19, R19, R14 ;  /* 0x0000000e13137220 */ /* 0x000fc80000400000 */
[----:B------:R-:W-:-:S05]  /*32d0*/  FFMA R19, R150, R11, R19 ;  /* 0x0000000b96137223 */ /* 0x000fca0000000013 */
[----:B------:R-:W-:-:S05]  /*32e0*/  F2FP.TF32.F32.PACK_B R19, R19 ;  /* 0x00000013ff13723e */ /* 0x000fca00024050ff */
[----:B------:R0:W-:Y:S01]  /*32f0*/  @P5 STG.E desc[UR16][R6.64+0xe0], R19 ;  /* 0x0000e01306005986 */ /* 0x0001e2000c101910 */
[----:B------:R-:W-:-:S13]  /*3300*/  ISETP.GT.AND P5, PT, R0, 0x8, P0 ;  /* 0x000000080000780c */ /* 0x000fda00007a4270 */
[----:B0-----:R-:W-:Y:S05]  /*3310*/  @!P5 BRA `(.L_x_81) ;  /* 0x000000000004d947 */ /* 0x001fea0003800000 */
[----:B------:R0:W5:Y:S02]  /*3320*/  LDG.E.LTC128B R16, desc[UR16][R8.64+0xe4] ;  /* 0x0000e41008107981 */ /* 0x000164000c1e1920 */
.L_x_81:
[----:B------:R-:W-:Y:S05]  /*3330*/  BSYNC B0 ;  /* 0x0000000000007941 */ /* 0x000fea0003800000 */
.L_x_80:
[----:B-----5:R-:W-:Y:S01]  /*3340*/  LOP3.LUT R19, R16, 0xffffe000, RZ, 0xc0, !PT ;  /* 0xffffe00010137812 */ /* 0x020fe200078ec0ff */
[----:B------:R-:W-:Y:S01]  /*3350*/  USHF.L.U32 UR22, UR4, 0x8, URZ ;  /* 0x0000000804167899 */ /* 0x000fe2000800063f */
[----:B--2---:R-:W-:Y:S01]  /*3360*/  LOP3.LUT R123, R17, 0x20, RZ, 0xfc, !PT ;  /* 0x00000020117b7812 */ /* 0x004fe200078efcff */
[----:B------:R-:W-:Y:S02]  /*3370*/  USHF.L.U64.HI UR4, UR4, 0x8, UR5 ;  /* 0x0000000804047899 */ /* 0x000fe40008010205 */
[----:B------:R-:W-:-:S04]  /*3380*/  FMUL R18, R19, R14 ;  /* 0x0000000e13127220 */ /* 0x000fc80000400000 */
[----:B------:R-:W-:-:S05]  /*3390*/  FFMA R151, R151, R11, R18 ;  /* 0x0000000b97977223 */ /* 0x000fca0000000012 */
[----:B------:R-:W-:-:S05]  /*33a0*/  F2FP.TF32.F32.PACK_B R151, R151 ;  /* 0x00000097ff97723e */ /* 0x000fca00024050ff */
[----:B------:R-:W-:Y:S01]  /*33b0*/  @P5 STG.E desc[UR16][R6.64+0xe4], R151 ;  /* 0x0000e49706005986 */ /* 0x000fe2000c101910 */
[----:B------:R-:W-:-:S05]  /*33c0*/  IADD3 R126, P5, R123, R2, RZ ;  /* 0x000000027b7e7210 */ /* 0x000fca0007fbe0ff */
[----:B------:R-:W-:Y:S01]  /*33d0*/  IMAD.X R127, R21, 0x1, R3, P5 ;  /* 0x00000001157f7824 */ /* 0x000fe200028e0603 */
[----:B------:R-:W-:-:S04]  /*33e0*/  IADD3 R18, P5, R4, UR22, RZ ;  /* 0x0000001604127c10 */ /* 0x000fc8000ffbe0ff */
[----:B------:R-:W-:Y:S02]  /*33f0*/  IADD3.X R19, R5, UR4, RZ, P5, !PT ;  /* 0x0000000405137c10 */ /* 0x000fe4000affe4ff */
[----:B------:R-:W-:-:S04]  /*3400*/  ISETP.GT.AND P5, PT, R10, RZ, PT ;  /* 0x000000ff0a00720c */ /* 0x000fc80003fa4270 */
[----:B------:R-:W-:-:S13]  /*3410*/  ISETP.GT.AND P5, PT, R0, 0x40, P5 ;  /* 0x000000400000780c */ /* 0x000fda0002fa4270 */
[----:B------:R-:W2:Y:S01]  /*3420*/  @P5 LDG.E.LTC128B R16, desc[UR16][R18.64] ;  /* 0x0000001012105981 */ /* 0x000ea2000c1e1920 */
[----:B------:R-:W-:Y:S01]  /*3430*/  LOP3.LUT R121, R17, 0x24, RZ, 0xfc, !PT ;  /* 0x0000002411797812 */ /* 0x000fe200078efcff */
[----:B------:R-:W-:Y:S01]  /*3440*/  ULOP3.LUT UR21, UR22, 0x4, URZ, 0xfc, !UPT ;  /* 0x0000000416157892 */ /* 0x000fe2000f8efc3f */
[----:B--2---:R-:W-:-:S05]  /*3450*/  LOP3.LUT R23, R16, 0xffffe000, RZ, 0xc0, !PT ;  /* 0xffffe00010177812 */ /* 0x004fca00078ec0ff */
[----:B------:R-:W-:-:S04]  /*3460*/  FMUL R23, R23, R14 ;  /* 0x0000000e17177220 */ /* 0x000fc80000400000 */
[----:B------:R-:W-:-:S05]  /*3470*/  FFMA R133, R88, R11, R23 ;  /* 0x0000000b58857223 */ /* 0x000fca0000000017 */
[----:B------:R-:W-:-:S05]  /*3480*/  F2FP.TF32.F32.PACK_B R133, R133 ;  /* 0x00000085ff85723e */ /* 0x000fca00024050ff */
[----:B------:R2:W-:Y:S01]  /*3490*/  @P5 STG.E desc[UR16][R12.64], R133 ;  /* 0x000000850c005986 */ /* 0x0005e2000c101910 */
[----:B------:R-:W-:-:S05]  /*34a0*/  IADD3 R128, P5, R121, R2, RZ ;  /* 0x0000000279807210 */ /* 0x000fca0007fbe0ff */
[----:B------:R-:W-:Y:S01]  /*34b0*/  IMAD.X R129, R21, 0x1, R3, P5 ;  /* 0x0000000115817824 */ /* 0x000fe200028e0603 */
[----:B------:R-:W-:-:S04]  /*34c0*/  IADD3 R130, P5, R4, UR21, RZ ;  /* 0x0000001504827c10 */ /* 0x000fc8000ffbe0ff */
[----:B------:R-:W-:Y:S02]  /*34d0*/  IADD3.X R131, R5, UR4, RZ, P5, !PT ;  /* 0x0000000405837c10 */ /* 0x000fe4000affe4ff */
[----:B------:R-:W-:-:S13]  /*34e0*/  ISETP.GT.AND P5, PT, R0, 0x40, P6 ;  /* 0x000000400000780c */ /* 0x000fda00037a4270 */
[----:B------:R-:W3:Y:S01]  /*34f0*/  @P5 LDG.E.LTC128B R16, desc[UR16][R130.64] ;  /* 0x0000001082105981 */ /* 0x000ee2000c1e1920 */
[----:B------:R-:W-:Y:S01]  /*3500*/  BSSY B0, `(.L_x_82) ;  /* 0x000000e000007945 */ /* 0x000fe20003800000 */
[----:B---3--:R-:W-:-:S05]  /*3510*/  LOP3.LUT R23, R16, 0xffffe000, RZ, 0xc0, !PT ;  /* 0xffffe00010177812 */ /* 0x008fca00078ec0ff */
[----:B------:R-:W-:-:S04]  /*3520*/  FMUL R20, R23, R14 ;  /* 0x0000000e17147220 */ /* 0x000fc80000400000 */
[----:B--2---:R-:W-:-:S05]  /*3530*/  FFMA R133, R89, R11, R20 ;  /* 0x0000000b59857223 */ /* 0x004fca0000000014 */
[----:B------:R-:W-:-:S05]  /*3540*/  F2FP.TF32.F32.PACK_B R133, R133 ;  /* 0x00000085ff85723e */ /* 0x000fca00024050ff */
[----:B------:R2:W-:Y:S01]  /*3550*/  @P5 STG.E desc[UR16][R124.64], R133 ;  /* 0x000000857c005986 */ /* 0x0005e2000c101910 */
[----:B------:R-:W-:-:S05]  /*3560*/  IADD3 R88, P5, R17, R6, RZ ;  /* 0x0000000611587210 */ /* 0x000fca0007fbe0ff */
[----:B------:R-:W-:Y:S01]  /*3570*/  IMAD.X R89, R21, 0x1, R7, P5 ;  /* 0x0000000115597824 */ /* 0x000fe200028e0607 */
[----:B------:R-:W-:-:S04]  /*3580*/  IADD3 R22, P5, R8, UR22, RZ ;  /* 0x0000001608167c10 */ /* 0x000fc8000ffbe0ff */
[----:B------:R-:W-:Y:S02]  /*3590*/  IADD3.X R23, R9, UR4, RZ, P5, !PT ;  /* 0x0000000409177c10 */ /* 0x000fe4000affe4ff */
[----:B------:R-:W-:-:S04]  /*35a0*/  ISETP.GT.AND P5, PT, R10, RZ, PT ;  /* 0x000000ff0a00720c */ /* 0x000fc80003fa4270 */
[----:B------:R-:W-:-:S13]  /*35b0*/  ISETP.GT.AND P5, PT, R0, 0x48, P5 ;  /* 0x000000480000780c */ /* 0x000fda0002fa4270 */
[----:B--2---:R-:W-:Y:S05]  /*35c0*/  @!P5 BRA `(.L_x_83) ;  /* 0x000000000004d947 */ /* 0x004fea0003800000 */
[----:B------:R2:W5:Y:S02]  /*35d0*/  LDG.E.LTC128B R16, desc[UR16][R22.64] ;  /* 0x0000001016107981 */ /* 0x000564000c1e1920 */
.L_x_83:
[----:B------:R-:W-:Y:S05]  /*35e0*/  BSYNC B0 ;  /* 0x0000000000007941 */ /* 0x000fea0003800000 */
.L_x_82:
[----:B-----5:R-:W-:Y:S01]  /*35f0*/  LOP3.LUT R125, R16, 0xffffe000, RZ, 0xc0, !PT ;  /* 0xffffe000107d7812 */ /* 0x020fe200078ec0ff */
[----:B------:R-:W-:Y:S04]  /*3600*/  BSSY B0, `(.L_x_84) ;  /* 0x000000c000007945 */ /* 0x000fe80003800000 */
[----:B------:R-:W-:-:S04]  /*3610*/  FMUL R125, R125, R14 ;  /* 0x0000000e7d7d7220 */ /* 0x000fc80000400000 */
[----:B------:R-:W-:-:S05]  /*3620*/  FFMA R125, R90, R11, R125 ;  /* 0x0000000b5a7d7223 */ /* 0x000fca000000007d */
[----:B------:R-:W-:-:S05]  /*3630*/  F2FP.TF32.F32.PACK_B R125, R125 ;  /* 0x0000007dff7d723e */ /* 0x000fca00024050ff */
[----:B------:R3:W-:Y:S01]  /*3640*/  @P5 STG.E desc[UR16][R88.64], R125 ;  /* 0x0000007d58005986 */ /* 0x0007e2000c101910 */
[----:B------:R-:W-:-:S05]  /*3650*/  IADD3 R132, P5, R15, R6, RZ ;  /* 0x000000060f847210 */ /* 0x000fca0007fbe0ff */
[----:B------:R-:W-:Y:S01]  /*3660*/  IMAD.X R133, R21, 0x1, R7, P5 ;  /* 0x0000000115857824 */ /* 0x000fe200028e0607 */
[----:B------:R-:W-:-:S13]  /*3670*/  ISETP.GT.AND P5, PT, R0, 0x48, P6 ;  /* 0x000000480000780c */ /* 0x000fda00037a4270 */
[----:B---3--:R-:W-:Y:S05]  /*3680*/  @!P5 BRA `(.L_x_85) ;  /* 0x00000000000cd947 */ /* 0x008fea0003800000 */
[----:B------:R-:W-:-:S04]  /*3690*/  IADD3 R124, P6, R8, UR21, RZ ;  /* 0x00000015087c7c10 */ /* 0x000fc8000ffde0ff */
[----:B------:R-:W-:-:S05]  /*36a0*/  IADD3.X R125, R9, UR4, RZ, P6, !PT ;  /* 0x00000004097d7c10 */ /* 0x000fca000b7fe4ff */
[----:B------:R3:W5:Y:S04]  /*36b0*/  LDG.E.LTC128B R16, desc[UR16][R124.64] ;  /* 0x000000107c107981 */ /* 0x000768000c1e1920 */
.L_x_85:
[----:B------:R-:W-:Y:S05]  /*36c0*/  BSYNC B0 ;  /* 0x0000000000007941 */ /* 0x000fea0003800000 */
.L_x_84:
[----:B---3-5:R-:W-:Y:S01]  /*36d0*/  LOP3.LUT R125, R16, 0xffffe000, RZ, 0xc0, !PT ;  /* 0xffffe000107d7812 */ /* 0x028fe200078ec0ff */
[----:B------:R-:W-:Y:S01]  /*36e0*/  ULOP3.LUT UR20, UR22, 0x20, URZ, 0xfc, !UPT ;  /* 0x0000002016147892 */ /* 0x000fe2000f8efc3f */
[----:B------:R-:W-:-:S03]  /*36f0*/  ISETP.GT.AND P6, PT, R10, 0x8, PT ;  /* 0x000000080a00780c */ /* 0x000fc60003fc4270 */
[----:B------:R-:W-:-:S04]  /*3700*/  FMUL R20, R125, R14 ;  /* 0x0000000e7d147220 */ /* 0x000fc80000400000 */
[----:B------:R-:W-:Y:S01]  /*3710*/  FFMA R137, R91, R11, R20 ;  /* 0x0000000b5b897223 */ /* 0x000fe20000000014 */
[----:B------:R-:W-:-:S04]  /*3720*/  LOP3.LUT R91, R17, 0x40, RZ, 0xfc, !PT ;  /* 0x00000040115b7812 */ /* 0x000fc800078efcff */
[----:B------:R-:W-:-:S05]  /*3730*/  F2FP.TF32.F32.PACK_B R137, R137 ;  /* 0x00000089ff89723e */ /* 0x000fca00024050ff */
[----:B------:R3:W-:Y:S01]  /*3740*/  @P5 STG.E desc[UR16][R132.64], R137 ;  /* 0x0000008984005986 */ /* 0x0007e2000c101910 */
[----:B------:R-:W-:-:S05]  /*3750*/  IADD3 R130, P5, R91, R2, RZ ;  /* 0x000000025b827210 */ /* 0x000fca0007fbe0ff */
[----:B------:R-:W-:Y:S01]  /*3760*/  IMAD.X R131, R21, 0x1, R3, P5 ;  /* 0x0000000115837824 */ /* 0x000fe200028e0603 */
[----:B------:R-:W-:-:S04]  /*3770*/  IADD3 R134, P5, R4, UR20, RZ ;  /* 0x0000001404867c10 */ /* 0x000fc8000ffbe0ff */
[----:B------:R-:W-:Y:S02]  /*3780*/  IADD3.X R135, R5, UR4, RZ, P5, !PT ;  /* 0x0000000405877c10 */ /* 0x000fe4000affe4ff */
[----:B------:R-:W-:-:S13]  /*3790*/  ISETP.GT.AND P5, PT, R0, 0x40, P6 ;  /* 0x000000400000780c */ /* 0x000fda00037a4270 */
[----:B------:R-:W2:Y:S01]  /*37a0*/  @P5 LDG.E.LTC128B R16, desc[UR16][R134.64] ;  /* 0x0000001086105981 */ /* 0x000ea2000c1e1920 */
[----:B------:R-:W-:Y:S01]  /*37b0*/  ULOP3.LUT UR19, UR22, 0x24, URZ, 0xfc, !UPT ;  /* 0x0000002416137892 */ /* 0x000fe2000f8efc3f */
[----:B--2---:R-:W-:-:S05]  /*37c0*/  LOP3.LUT R125, R16, 0xffffe000, RZ, 0xc0, !PT ;  /* 0xffffe000107d7812 */ /* 0x004fca00078ec0ff */
[----:B------:R-:W-:-:S04]  /*37d0*/  FMUL R125, R125, R14 ;  /* 0x0000000e7d7d7220 */ /* 0x000fc80000400000 */
[----:B------:R-:W-:Y:S01]  /*37e0*/  FFMA R139, R92, R11, R125 ;  /* 0x0000000b5c8b7223 */ /* 0x000fe2000000007d */
[----:B------:R-:W-:-:S04]  /*37f0*/  LOP3.LUT R125, R17, 0x44, RZ, 0xfc, !PT ;  /* 0x00000044117d7812 */ /* 0x000fc800078efcff */
[----:B------:R-:W-:-:S05]  /*3800*/  F2FP.TF32.F32.PACK_B R139, R139 ;  /* 0x0000008bff8b723e */ /* 0x000fca00024050ff */
[----:B------:R2:W-:Y:S01]  /*3810*/  @P5 STG.E desc[UR16][R126.64], R139 ;  /* 0x0000008b7e005986 */ /* 0x0005e2000c101910 */
[----:B---3--:R-:W-:-:S05]  /*3820*/  IADD3 R132, P5, R125, R2, RZ ;  /* 0x000000027d847210 */ /* 0x008fca0007fbe0ff */
[----:B------:R-:W-:Y:S01]  /*3830*/  IMAD.X R133, R21, 0x1, R3, P5 ;  /* 0x0000000115857824 */ /* 0x000fe200028e0603 */
[----:B------:R-:W-:-:S04]  /*3840*/  IADD3 R136, P5, R4, UR19, RZ ;  /* 0x0000001304887c10 */ /* 0x000fc8000ffbe0ff */
[----:B------:R-:W-:Y:S02]  /*3850*/  IADD3.X R137, R5, UR4, RZ, P5, !PT ;  /* 0x0000000405897c10 */ /* 0x000fe4000affe4ff */
[----:B------:R-:W-:-:S04]  /*3860*/  ISETP.GT.AND P5, PT, R10, 0x9, PT ;  /* 0x000000090a00780c */ /* 0x000fc80003fa4270 */
[----:B------:R-:W-:-:S13]  /*3870*/  ISETP.GT.AND P5, PT, R0, 0x40, P5 ;  /* 0x000000400000780c */ /* 0x000fda0002fa4270 */
[----:B------:R-:W3:Y:S01]  /*3880*/  @P5 LDG.E.LTC128B R16, desc[UR16][R136.64] ;  /* 0x0000001088105981 */ /* 0x000ee2000c1e1920 */
[----:B------:R-:W-:Y:S01]  /*3890*/  BSSY B0, `(.L_x_86) ;  /* 0x000000d000007945 */ /* 0x000fe20003800000 */
[----:B---3--:R-:W-:-:S05]  /*38a0*/  LOP3.LUT R135, R16, 0xffffe000, RZ, 0xc0, !PT ;  /* 0xffffe00010877812 */ /* 0x008fca00078ec0ff */
[----:B------:R-:W-:-:S04]  /*38b0*/  FMUL R20, R135, R14 ;  /* 0x0000000e87147220 */ /* 0x000fc80000400000 */
[----:B------:R-:W-:-:S05]  /*38c0*/  FFMA R93, R93, R11, R20 ;  /* 0x0000000b5d5d7223 */ /* 0x000fca0000000014 */
[----:B------:R-:W-:-:S05]  /*38d0*/  F2FP.TF32.F32.PACK_B R93, R93 ;  /* 0x0000005dff5d723e */ /* 0x000fca00024050ff */
[----:B------:R3:W-:Y:S01]  /*38e0*/  @P5 STG.E desc[UR16][R128.64], R93 ;  /* 0x0000005d80005986 */ /* 0x0007e2000c101910 */
[----:B--2---:R-:W-:-:S05]  /*38f0*/  IADD3 R126, P5, R123, R6, RZ ;  /* 0x000000067b7e7210 */ /* 0x004fca0007fbe0ff */
[----:B------:R-:W-:Y:S01]  /*3900*/  IMAD.X R127, R21, 0x1, R7, P5 ;  /* 0x00000001157f7824 */ /* 0x000fe200028e0607 */
[----:B------:R-:W-:-:S13]  /*3910*/  ISETP.GT.AND P5, PT, R0, 0x48, P6 ;  /* 0x000000480000780c */ /* 0x000fda00037a4270 */
[----:B---3--:R-:W-:Y:S05]  /*3920*/  @!P5 BRA `(.L_x_87) ;  /* 0x00000000000cd947 */ /* 0x008fea0003800000 */
[----:B------:R-:W-:-:S04]  /*3930*/  IADD3 R92, P6, R8, UR20, RZ ;  /* 0x00000014085c7c10 */ /* 0x000fc8000ffde0ff */
[----:B------:R-:W-:-:S05]  /*3940*/  IADD3.X R93, R9, UR4, RZ, P6, !PT ;  /* 0x00000004095d7c10 */ /* 0x000fca000b7fe4ff */
[----:B------:R2:W5:Y:S04]  /*3950*/  LDG.E.LTC128B R16, desc[UR16][R92.64] ;  /* 0x000000105c107981 */ /* 0x000568000c1e1920 */
.L_x_87:
[----:B------:R-:W-:Y:S05]  /*3960*/  BSYNC B0 ;  /* 0x0000000000007941 */ /* 0x000fea0003800000 */
.L_x_86:
[----:B--2--5:R-:W-:Y:S01]  /*3970*/  LOP3.LUT R93, R16, 0xffffe000, RZ, 0xc0, !PT ;  /* 0xffffe000105d7812 */ /* 0x024fe200078ec0ff */
[----:B------:R-:W-:Y:S01]  /*3980*/  BSSY B0, `(.L_x_88) ;  /* 0x000000d000007945 */ /* 0x000fe20003800000 */
[----:B------:R-:W-:-:S03]  /*3990*/  ISETP.GT.AND P6, PT, R10, 0x9, PT ;  /* 0x000000090a00780c */ /* 0x000fc60003fc4270 */
[----:B------:R-:W-:-:S04]  /*39a0*/  FMUL R93, R93, R14 ;  /* 0x0000000e5d5d7220 */ /* 0x000fc80000400000 */
[----:B------:R-:W-:-:S05]  /*39b0*/  FFMA R93, R94, R11, R93 ;  /* 0x0000000b5e5d7223 */ /* 0x000fca000000005d */
[----:B------:R-:W-:-:S05]  /*39c0*/  F2FP.TF32.F32.PACK_B R93, R93 ;  /* 0x0000005dff5d723e */ /* 0x000fca00024050ff */
[----:B------:R2:W-:Y:S01]  /*39d0*/  @P5 STG.E desc[UR16][R126.64], R93 ;  /* 0x0000005d7e005986 */ /* 0x0005e2000c101910 */
[----:B------:R-:W-:-:S05]  /*39e0*/  IADD3 R128, P5, R121, R6, RZ ;  /* 0x0000000679807210 */ /* 0x000fca0007fbe0ff */
[----:B------:R-:W-:Y:S01]  /*39f0*/  IMAD.X R129, R21, 0x1, R7, P5 ;  /* 0x0000000115817824 */ /* 0x000fe200028e0607 */
[----:B------:R-:W-:-:S13]  /*3a00*/  ISETP.GT.AND P5, PT, R0, 0x48, P6 ;  /* 0x000000480000780c */ /* 0x000fda00037a4270 */
[----:B--2---:R-:W-:Y:S05]  /*3a10*/  @!P5 BRA `(.L_x_89) ;  /* 0x00000000000cd947 */ /* 0x004fea0003800000 */
[----:B------:R-:W-:-:S04]  /*3a20*/  IADD3 R92, P6, R8, UR19, RZ ;  /* 0x00000013085c7c10 */ /* 0x000fc8000ffde0ff */
[----:B------:R-:W-:-:S05]  /*3a30*/  IADD3.X R93, R9, UR4, RZ, P6, !PT ;  /* 0x00000004095d7c10 */ /* 0x000fca000b7fe4ff */
[----:B------:R2:W5:Y:S04]  /*3a40*/  LDG.E.LTC128B R16, desc[UR16][R92.64] ;  /* 0x000000105c107981 */ /* 0x000568000c1e1920 */
.L_x_89:
[----:B------:R-:W-:Y:S05]  /*3a50*/  BSYNC B0 ;  /* 0x0000000000007941 */ /* 0x000fea0003800000 */
.L_x_88:
[----:B--2--5:R-:W-:Y:S01]  /*3a60*/  LOP3.LUT R93, R16, 0xffffe000, RZ, 0xc0, !PT ;  /* 0xffffe000105d7812 */ /* 0x024fe200078ec0ff */
[----:B------:R-:W-:Y:S01]  /*3a70*/  ULOP3.LUT UR18, UR22, 0x40, URZ, 0xfc, !UPT ;  /* 0x0000004016127892 */ /* 0x000fe2000f8efc3f */
[----:B------:R-:W-:-:S03]  /*3a80*/  ISETP.GT.AND P6, PT, R10, 0x10, PT ;  /* 0x000000100a00780c */ /* 0x000fc60003fc4270 */
[----:B------:R-:W-:Y:S01]  /*3a90*/  FMUL R20, R93, R14 ;  /* 0x0000000e5d147220 */ /* 0x000fe20000400000 */
[----:B------:R-:W-:-:S03]  /*3aa0*/  LOP3.LUT R93, R17, 0x60, RZ, 0xfc, !PT ;  /* 0x00000060115d7812 */ /* 0x000fc600078efcff */
        /* <DEDUP_REMOVED lines=9> */
[----:B------:R-:W-:Y:S01]  /*3b40*/  ULOP3.LUT UR15, UR22, 0x44, URZ, 0xfc, !UPT ;  /* 0x00000044160f7892 */ /* 0x000fe2000f8efc3f */
[----:B---3--:R-:W-:-:S05]  /*3b50*/  LOP3.LUT R95, R16, 0xffffe000, RZ, 0xc0, !PT ;  /* 0xffffe000105f7812 */ /* 0x008fca00078ec0ff */
[----:B------:R-:W-:-:S04]  /*3b60*/  FMUL R95, R95, R14 ;  /* 0x0000000e5f5f7220 */ /* 0x000fc80000400000 */
[----:B------:R-:W-:Y:S01]  /*3b70*/  FFMA R139, R96, R11, R95 ;  /* 0x0000000b608b7223 */ /* 0x000fe2000000005f */
[----:B------:R-:W-:-:S04]  /*3b80*/  LOP3.LUT R95, R17, 0x64, RZ, 0xfc, !PT ;  /* 0x00000064115f7812 */ /* 0x000fc800078efcff */
[----:B------:R-:W-:-:S05]  /*3b90*/  F2FP.TF32.F32.PACK_B R139, R139 ;  /* 0x0000008bff8b723e */ /* 0x000fca00024050ff */
[----:B------:R3:W-:Y:S01]  /*3ba0*/  @P5 STG.E desc[UR16][R130.64], R139 ;  /* 0x0000008b82005986 */ /* 0x0007e2000c101910 */
[----:B--2---:R-:W-:-:S05]  /*3bb0*/  IADD3 R128, P5, R95, R2, RZ ;  /* 0x000000025f807210 */ /* 0x004fca0007fbe0ff */
[----:B------:R-:W-:Y:S01]  /*3bc0*/  IMAD.X R129, R21, 0x1, R3, P5 ;  /* 0x0000000115817824 */ /* 0x000fe200028e0603 */
[----:B------:R-:W-:-:S04]  /*3bd0*/  IADD3 R136, P5, R4, UR15, RZ ;  /* 0x0000000f04887c10 */ /* 0x000fc8000ffbe0ff */
[----:B------:R-:W-:Y:S02]  /*3be0*/  IADD3.X R137, R5, UR4, RZ, P5, !PT ;  /* 0x0000000405897c10 */ /* 0x000fe4000affe4ff */
[----:B------:R-:W-:-:S04]  /*3bf0*/  ISETP.GT.AND P5, PT, R10, 0x11, PT ;  /* 0x000000110a00780c */ /* 0x000fc80003fa4270 */
[----:B------:R-:W-:-:S13]  /*3c00*/  ISETP.GT.AND P5, PT, R0, 0x40, P5 ;  /* 0x000000400000780c */ /* 0x000fda0002fa4270 */
[----:B------:R-:W2:Y:S01]  /*3c10*/  @P5 LDG.E.LTC128B R16, desc[UR16][R136.64] ;  /* 0x0000001088105981 */ /* 0x000ea2000c1e1920 */
[----:B------:R-:W-:Y:S01]  /*3c20*/  BSSY B0, `(.L_x_90) ;  /* 0x000000d000007945 */ /* 0x000fe20003800000 */
[----:B--2---:R-:W-:-:S05]  /*3c30*/  LOP3.LUT R135, R16, 0xffffe000, RZ, 0xc0, !PT ;  /* 0xffffe00010877812 */ /* 0x004fca00078ec0ff */
[----:B------:R-:W-:-:S04]  /*3c40*/  FMUL R20, R135, R14 ;  /* 0x0000000e87147220 */ /* 0x000fc80000400000 */
[----:B------:R-:W-:-:S05]  /*3c50*/  FFMA R97, R97, R11, R20 ;  /* 0x0000000b61617223 */ /* 0x000fca0000000014 */
[----:B------:R-:W-:-:S05]  /*3c60*/  F2FP.TF32.F32.PACK_B R97, R97 ;  /* 0x00000061ff61723e */ /* 0x000fca00024050ff */
[----:B------:R2:W-:Y:S01]  /*3c70*/  @P5 STG.E desc[UR16][R132.64], R97 ;  /* 0x0000006184005986 */ /* 0x0005e2000c101910 */
[----:B---3--:R-:W-:-:S05]  /*3c80*/  IADD3 R130, P5, R91, R6, RZ ;  /* 0x000000065b827210 */ /* 0x008fca0007fbe0ff */
[----:B------:R-:W-:Y:S01]  /*3c90*/  IMAD.X R131, R21, 0x1, R7, P5 ;  /* 0x0000000115837824 */ /* 0x000fe200028e0607 */
[----:B------:R-:W-:-:S13]  /*3ca0*/  ISETP.GT.AND P5, PT, R0, 0x48, P6 ;  /* 0x000000480000780c */ /* 0x000fda00037a4270 */
[----:B--2---:R-:W-:Y:S05]  /*3cb0*/  @!P5 BRA `(.L_x_91) ;  /* 0x00000000000cd947 */ /* 0x004fea0003800000 */
[----:B------:R-:W-:-:S04]  /*3cc0*/  IADD3 R96, P6, R8, UR18, RZ ;  /* 0x0000001208607c10 */ /* 0x000fc8000ffde0ff */
[----:B------:R-:W-:-:S05]  /*3cd0*/  IADD3.X R97, R9, UR4, RZ, P6, !PT ;  /* 0x0000000409617c10 */ /* 0x000fca000b7fe4ff */
[----:B------:R2:W5:Y:S04]  /*3ce0*/  LDG.E.LTC128B R16, desc[UR16][R96.64] ;  /* 0x0000001060107981 */ /* 0x000568000c1e1920 */
.L_x_91:
[----:B------:R-:W-:Y:S05]  /*3cf0*/  BSYNC B0 ;  /* 0x0000000000007941 */ /* 0x000fea0003800000 */
.L_x_90:
        /* <DEDUP_REMOVED lines=14> */
.L_x_93:
[----:B------:R-:W-:Y:S05]  /*3de0*/  BSYNC B0 ;  /* 0x0000000000007941 */ /* 0x000fea0003800000 */
.L_x_92:
        /* <DEDUP_REMOVED lines=41> */
.L_x_95:
[----:B------:R-:W-:Y:S05]  /*4080*/  BSYNC B0 ;  /* 0x0000000000007941 */ /* 0x000fea0003800000 */
.L_x_94:
        /* <DEDUP_REMOVED lines=14> */
.L_x_97:
[----:B------:R-:W-:Y:S05]  /*4170*/  BSYNC B0 ;  /* 0x0000000000007941 */ /* 0x000fea0003800000 */
.L_x_96:
        /* <DEDUP_REMOVED lines=41> */
.L_x_99:
[----:B------:R-:W-:Y:S05]  /*4410*/  BSYNC B0 ;  /* 0x0000000000007941 */ /* 0x000fea0003800000 */
.L_x_98:
        /* <DEDUP_REMOVED lines=14> */
.L_x_101:
[----:B------:R-:W-:Y:S05]  /*4500*/  BSYNC B0 ;  /* 0x0000000000007941 */ /* 0x000fea0003800000 */
.L_x_100:
        /* <DEDUP_REMOVED lines=40> */
.L_x_103:
[----:B------:R-:W-:Y:S05]  /*4790*/  BSYNC B0 ;  /* 0x0000000000007941 */ /* 0x000fea0003800000 */
.L_x_102:
[----:B--2--5:R-:W-:Y:S01]  /*47a0*/  LOP3.LUT R109, R16, 0xffffe000, RZ, 0xc0, !PT ;  /* 0xffffe000106d7812 */ /* 0x024fe200078ec0ff */
        /* <DEDUP_REMOVED lines=12> */
.L_x_105:
[----:B------:R-:W-:Y:S05]  /*4870*/  BSYNC B0 ;  /* 0x0000000000007941 */ /* 0x000fea0003800000 */
.L_x_104:
[----:B--2--5:R-:W-:Y:S01]  /*4880*/  LOP3.LUT R109, R16, 0xffffe000, RZ, 0xc0, !PT ;  /* 0xffffe000106d7812 */ /* 0x024fe200078ec0ff */
[----:B------:R-:W-:-:S04]  /*4890*/  ULOP3.LUT UR8, UR22, 0xc0, URZ, 0xfc, !UPT ;  /* 0x000000c016087892 */ /* 0x000fc8000f8efc3f */
        /* <DEDUP_REMOVED lines=14> */
[----:B--2---:R-:W-:Y:S01]  /*4980*/  FFMA R137, R112, R11, R111 ;  /* 0x0000000b70897223 */ /* 0x004fe2000000006f */
        /* <DEDUP_REMOVED lines=22> */
.L_x_107:
[----:B------:R-:W-:Y:S05]  /*4af0*/  BSYNC B0 ;  /* 0x0000000000007941 */ /* 0x000fea0003800000 */
.L_x_106:
        /* <DEDUP_REMOVED lines=13> */
.L_x_109:
[----:B------:R-:W-:Y:S05]  /*4bd0*/  BSYNC B0 ;  /* 0x0000000000007941 */ /* 0x000fea0003800000 */
.L_x_108:
[----:B--2--5:R-:W-:Y:S01]  /*4be0*/  LOP3.LUT R3, R16, 0xffffe000, RZ, 0xc0, !PT ;  /* 0xffffe00010037812 */ /* 0x024fe200078ec0ff */
[----:B------:R-:W-:-:S04]  /*4bf0*/  ULOP3.LUT UR6, UR22, 0xe0, URZ, 0xfc, !UPT ;  /* 0x000000e016067892 */ /* 0x000fc8000f8efc3f */
        /* <DEDUP_REMOVED lines=13> */
[----:B------:R-:W-:-:S05]  /*4cd0*/  FFMA R115, R116, R11, R115 ;  /* 0x0000000b74737223 */ /* 0x000fca0000000073 */
[----:B------:R-:W-:-:S05]  /*4ce0*/  F2FP.TF32.F32.PACK_B R115, R115 ;  /* 0x00000073ff73723e */ /* 0x000fca00024050ff */
[----:B------:R2:W-:Y:S01]  /*4cf0*/  @P5 STG.E desc[UR16][R126.64], R115 ;  /* 0x000000737e005986 */ /* 0x0005e2000c101910 */
[----:B------:R-:W-:-:S05]  /*4d00*/  IADD3 R6, P5, R111, R6, RZ ;  /* 0x000000066f067210 */ /* 0x000fca0007fbe0ff */
[----:B------:R-:W-:Y:S01]  /*4d10*/  IMAD.X R7, R21, 0x1, R7, P5 ;  /* 0x0000000115077824 */ /* 0x000fe200028e0607 */
[----:B-1--4-:R-:W-:-:S04]  /*4d20*/  IADD3 R4, P5, R4, UR5, RZ ;  /* 0x0000000504047c10 */ /* 0x012fc8000ffbe0ff */
[----:B------:R-:W-:Y:S02]  /*4d30*/  IADD3.X R5, R5, UR4, RZ, P5, !PT ;  /* 0x0000000405057c10 */ /* 0x000fe4000affe4ff */
        /* <DEDUP_REMOVED lines=15> */
.L_x_111:
[----:B------:R-:W-:Y:S05]  /*4e30*/  BSYNC B0 ;  /* 0x0000000000007941 */ /* 0x000fea0003800000 */
.L_x_110:
[----:B-1---5:R-:W-:Y:S01]  /*4e40*/  LOP3.LUT R5, R16, 0xffffe000, RZ, 0xc0, !PT ;  /* 0xffffe00010057812 */ /* 0x022fe200078ec0ff */
[----:B------:R-:W-:Y:S04]  /*4e50*/  BSSY B0, `(.L_x_112) ;  /* 0x000000c000007945 */ /* 0x000fe80003800000 */
        /* <DEDUP_REMOVED lines=9> */
[----:B-1----:R-:W-:Y:S05]  /*4ef0*/  @!P5 BRA `(.L_x_113) ;  /* 0x000000000004d947 */ /* 0x002fea0003800000 */
[----:B------:R1:W5:Y:S02]  /*4f00*/  LDG.E.LTC128B R16, desc[UR16][R4.64] ;  /* 0x0000001004107981 */ /* 0x000364000c1e1920 */
.L_x_113:
[----:B------:R-:W-:Y:S05]  /*4f10*/  BSYNC B0 ;  /* 0x0000000000007941 */ /* 0x000fea0003800000 */
.L_x_112:
[----:B-1---5:R-:W-:Y:S01]  /*4f20*/  LOP3.LUT R5, R16, 0xffffe000, RZ, 0xc0, !PT ;  /* 0xffffe00010057812 */ /* 0x022fe200078ec0ff */
[----:B------:R-:W-:Y:S01]  /*4f30*/  BSSY B0, `(.L_x_114) ;  /* 0x000000d000007945 */ /* 0x000fe20003800000 */
[----:B------:R-:W-:-:S03]  /*4f40*/  ISETP.GT.AND P6, PT, R10, RZ, PT ;  /* 0x000000ff0a00720c */ /* 0x000fc60003fc4270 */
        /* <DEDUP_REMOVED lines=11> */
.L_x_115:
[----:B------:R-:W-:Y:S05]  /*5000*/  BSYNC B0 ;  /* 0x0000000000007941 */ /* 0x000fea0003800000 */
.L_x_114:
[----:B-----5:R-:W-:Y:S01]  /*5010*/  LOP3.LUT R7, R16, 0xffffe000, RZ, 0xc0, !PT ;  /* 0xffffe00010077812 */ /* 0x020fe200078ec0ff */
        /* <DEDUP_REMOVED lines=13> */
.L_x_117:
[----:B------:R-:W-:Y:S05]  /*50f0*/  BSYNC B0 ;  /* 0x0000000000007941 */ /* 0x000fea0003800000 */
.L_x_116:
[----:B--2--5:R-:W-:Y:S01]  /*5100*/  LOP3.LUT R7, R16, 0xffffe000, RZ, 0xc0, !PT ;  /* 0xffffe00010077812 */ /* 0x024fe200078ec0ff */
        /* <DEDUP_REMOVED lines=8> */
[----:B0-----:R-:W-:-:S04]  /*5190*/  IADD3 R8, P5, R22, UR22, RZ ;  /* 0x0000001616087c10 */ /* 0x001fc8000ffbe0ff */
[----:B------:R-:W-:Y:S02]  /*51a0*/  IADD3.X R9, R23, UR4, RZ, P5, !PT ;  /* 0x0000000417097c10 */ /* 0x000fe4000affe4ff */
[----:B------:R-:W-:-:S13]  /*51b0*/  ISETP.GT.AND P5, PT, R0, 0x88, P6 ;  /* 0x000000880000780c */ /* 0x000fda00037a4270 */
[----:B--2---:R-:W-:Y:S05]  /*51c0*/  @!P5 BRA `(.L_x_119) ;  /* 0x000000000004d947 */ /* 0x004fea0003800000 */
[----:B------:R0:W5:Y:S02]  /*51d0*/  LDG.E.LTC128B R16, desc[UR16][R8.64] ;  /* 0x0000001008107981 */ /* 0x000164000c1e1920 */
.L_x_119:
[----:B------:R-:W-:Y:S05]  /*51e0*/  BSYNC B0 ;  /* 0x0000000000007941 */ /* 0x000fea0003800000 */
.L_x_118:
        /* <DEDUP_REMOVED lines=14> */
.L_x_121:
[----:B------:R-:W-:Y:S05]  /*52d0*/  BSYNC B0 ;  /* 0x0000000000007941 */ /* 0x000fea0003800000 */
.L_x_120:
        /* <DEDUP_REMOVED lines=14> */
.L_x_123:
[----:B------:R-:W-:Y:S05]  /*53c0*/  BSYNC B0 ;  /* 0x0000000000007941 */ /* 0x000fea0003800000 */
.L_x_122:
        /* <DEDUP_REMOVED lines=14> */
.L_x_125:
[----:B------:R-:W-:Y:S05]  /*54b0*/  BSYNC B0 ;  /* 0x0000000000007941 */ /* 0x000fea0003800000 */
.L_x_124:
        /* <DEDUP_REMOVED lines=14> */
.L_x_127:
[----:B------:R-:W-:Y:S05]  /*55a0*/  BSYNC B0 ;  /* 0x0000000000007941 */ /* 0x000fea0003800000 */
.L_x_126:
        /* <DEDUP_REMOVED lines=14> */
.L_x_129:
[----:B------:R-:W-:Y:S05]  /*5690*/  BSYNC B0 ;  /* 0x0000000000007941 */ /* 0x000fea0003800000 */
.L_x_128:
        /* <DEDUP_REMOVED lines=14> */
.L_x_131:
[----:B------:R-:W-:Y:S05]  /*5780*/  BSYNC B0 ;  /* 0x0000000000007941 */ /* 0x000fea0003800000 */
.L_x_130:
        /* <DEDUP_REMOVED lines=14> */
.L_x_133:
[----:B------:R-:W-:Y:S05]  /*5870*/  BSYNC B0 ;  /* 0x0000000000007941 */ /* 0x000fea0003800000 */
.L_x_132:
        /* <DEDUP_REMOVED lines=14> */
.L_x_135:
[----:B------:R-:W-:Y:S05]  /*5960*/  BSYNC B0 ;  /* 0x0000000000007941 */ /* 0x000fea0003800000 */
.L_x_134:
        /* <DEDUP_REMOVED lines=14> */
.L_x_137:
[----:B------:R-:W-:Y:S05]  /*5a50*/  BSYNC B0 ;  /* 0x0000000000007941 */ /* 0x000fea0003800000 */
.L_x_136:
        /* <DEDUP_REMOVED lines=14> */
.L_x_139:
[----:B------:R-:W-:Y:S05]  /*5b40*/  BSYNC B0 ;  /* 0x0000000000007941 */ /* 0x000fea0003800000 */
.L_x_138:
        /* <DEDUP_REMOVED lines=14> */
.L_x_141:
[----:B------:R-:W-:Y:S05]  /*5c30*/  BSYNC B0 ;  /* 0x0000000000007941 */ /* 0x000fea0003800000 */
.L_x_140:
        /* <DEDUP_REMOVED lines=14> */
.L_x_143:
[----:B------:R-:W-:Y:S05]  /*5d20*/  BSYNC B0 ;  /* 0x0000000000007941 */ /* 0x000fea0003800000 */
.L_x_142:
        /* <DEDUP_REMOVED lines=14> */
.L_x_145:
[----:B------:R-:W-:Y:S05]  /*5e10*/  BSYNC B0 ;  /* 0x0000000000007941 */ /* 0x000fea0003800000 */
.L_x_144:
        /* <DEDUP_REMOVED lines=14> */
.L_x_147:
[----:B------:R-:W-:Y:S05]  /*5f00*/  BSYNC B0 ;  /* 0x0000000000007941 */ /* 0x000fea0003800000 */
.L_x_146:
        /* <DEDUP_REMOVED lines=14> */
.L_x_149:
[----:B------:R-:W-:Y:S05]  /*5ff0*/  BSYNC B0 ;  /* 0x0000000000007941 */ /* 0x000fea0003800000 */
.L_x_148:
        /* <DEDUP_REMOVED lines=14> */
.L_x_151:
[----:B------:R-:W-:Y:S05]  /*60e0*/  BSYNC B0 ;  /* 0x0000000000007941 */ /* 0x000fea0003800000 */
.L_x_150:
        /* <DEDUP_REMOVED lines=14> */
.L_x_153:
[----:B------:R-:W-:Y:S05]  /*61d0*/  BSYNC B0 ;  /* 0x0000000000007941 */ /* 0x000fea0003800000 */
.L_x_152:
        /* <DEDUP_REMOVED lines=14> */
.L_x_155:
[----:B------:R-:W-:Y:S05]  /*62c0*/  BSYNC B0 ;  /* 0x0000000000007941 */ /* 0x000fea0003800000 */
.L_x_154:
        /* <DEDUP_REMOVED lines=13> */
.L_x_157:
[----:B------:R-:W-:Y:S05]  /*63a0*/  BSYNC B0 ;  /* 0x0000000000007941 */ /* 0x000fea0003800000 */
.L_x_156:
        /* <DEDUP_REMOVED lines=14> */
.L_x_159:
[----:B------:R-:W-:Y:S05]  /*6490*/  BSYNC B0 ;  /* 0x0000000000007941 */ /* 0x000fea0003800000 */
.L_x_158:
        /* <DEDUP_REMOVED lines=13> */
.L_x_161:
[----:B------:R-:W-:Y:S05]  /*6570*/  BSYNC B0 ;  /* 0x0000000000007941 */ /* 0x000fea0003800000 */
.L_x_160:
        /* <DEDUP_REMOVED lines=13> */
.L_x_163:
[----:B------:R-:W-:Y:S05]  /*6650*/  BSYNC B0 ;  /* 0x0000000000007941 */ /* 0x000fea0003800000 */
.L_x_162:
        /* <DEDUP_REMOVED lines=13> */
.L_x_165:
[----:B------:R-:W-:Y:S05]  /*6730*/  BSYNC B0 ;  /* 0x0000000000007941 */ /* 0x000fea0003800000 */
.L_x_164:
        /* <DEDUP_REMOVED lines=13> */
.L_x_167:
[----:B------:R-:W-:Y:S05]  /*6810*/  BSYNC B0 ;  /* 0x0000000000007941 */ /* 0x000fea0003800000 */
.L_x_166:
        /* <DEDUP_REMOVED lines=13> */
.L_x_169:
[----:B------:R-:W-:Y:S05]  /*68f0*/  BSYNC B0 ;  /* 0x0000000000007941 */ /* 0x000fea0003800000 */
.L_x_168:
        /* <DEDUP_REMOVED lines=13> */
.L_x_171:
[----:B------:R-:W-:Y:S05]  /*69d0*/  BSYNC B0 ;  /* 0x0000000000007941 */ /* 0x000fea0003800000 */
.L_x_170:
        /* <DEDUP_REMOVED lines=11> */
[----:B--2---:R-:W-:Y:S05]  /*6a90*/  @!P5 BRA `(.L_x_173) ;  /* 0x000000000004d947 */ /* 0x004fea0003800000 */
[----:B------:R2:W5:Y:S02]  /*6aa0*/  LDG.E.LTC128B R16, desc[UR16][R12.64] ;  /* 0x000000100c107981 */ /* 0x000564000c1e1920 */
.L_x_173:
[----:B------:R-:W-:Y:S05]  /*6ab0*/  BSYNC B0 ;  /* 0x0000000000007941 */ /* 0x000fea0003800000 */
.L_x_172:
        /* <DEDUP_REMOVED lines=13> */
.L_x_175:
[----:B------:R-:W-:Y:S05]  /*6b90*/  BSYNC B0 ;  /* 0x0000000000007941 */ /* 0x000fea0003800000 */
.L_x_174:
        /* <DEDUP_REMOVED lines=13> */
.L_x_177:
[----:B------:R-:W-:Y:S05]  /*6c70*/  BSYNC B0 ;  /* 0x0000000000007941 */ /* 0x000fea0003800000 */
.L_x_176:
        /* <DEDUP_REMOVED lines=14> */
.L_x_179:
[----:B------:R-:W-:Y:S05]  /*6d60*/  BSYNC B0 ;  /* 0x0000000000007941 */ /* 0x000fea0003800000 */
.L_x_178:
[----:B--2--5:R-:W-:Y:S01]  /*6d70*/  LOP3.LUT R13, R16, 0xffffe000, RZ, 0xc0, !PT ;  /* 0xffffe000100d7812 */ /* 0x024fe200078ec0ff */
[----:B------:R-:W-:Y:S01]  /*6d80*/  BSSY B0, `(.L_x_180) ;  /* 0x000000e000007945 */ /* 0x000fe20003800000 */
[----:B------:R-:W-:Y:S01]  /*6d90*/  ISETP.GT.AND P6, PT, R10, 0x1, PT ;  /* 0x000000010a00780c */ /* 0x000fe20003fc4270 */
[----:B------:R-:W-:Y:S02]  /*6da0*/  IMAD.MOV.U32 R12, RZ, RZ, R16 ;  /* 0x000000ffff0c7224 */ /* 0x000fe400078e0010 */
        /* <DEDUP_REMOVED lines=11> */
.L_x_181:
[----:B------:R-:W-:Y:S05]  /*6e60*/  BSYNC B0 ;  /* 0x0000000000007941 */ /* 0x000fea0003800000 */
.L_x_180:
        /* <DEDUP_REMOVED lines=14> */
.L_x_183:
[----:B------:R-:W-:Y:S05]  /*6f50*/  BSYNC B0 ;  /* 0x0000000000007941 */ /* 0x000fea0003800000 */
.L_x_182:
        /* <DEDUP_REMOVED lines=14> */
.L_x_185:
[----:B------:R-:W-:Y:S05]  /*7040*/  BSYNC B0 ;  /* 0x0000000000007941 */ /* 0x000fea0003800000 */
.L_x_184:
        /* <DEDUP_REMOVED lines=14> */
.L_x_187:
[----:B------:R-:W-:Y:S05]  /*7130*/  BSYNC B0 ;  /* 0x0000000000007941 */ /* 0x000fea0003800000 */
.L_x_186:
        /* <DEDUP_REMOVED lines=14> */
.L_x_189:
[----:B------:R-:W-:Y:S05]  /*7220*/  BSYNC B0 ;  /* 0x0000000000007941 */ /* 0x000fea0003800000 */
.L_x_188:
        /* <DEDUP_REMOVED lines=14> */
.L_x_191:
[----:B------:R-:W-:Y:S05]  /*7310*/  BSYNC B0 ;  /* 0x0000000000007941 */ /* 0x000fea0003800000 */
.L_x_190:
        /* <DEDUP_REMOVED lines=14> */
.L_x_193:
[----:B------:R-:W-:Y:S05]  /*7400*/  BSYNC B0 ;  /* 0x0000000000007941 */ /* 0x000fea0003800000 */
.L_x_192:
        /* <DEDUP_REMOVED lines=14> */
.L_x_195:
[----:B------:R-:W-:Y:S05]  /*74f0*/  BSYNC B0 ;  /* 0x0000000000007941 */ /* 0x000fea0003800000 */
.L_x_194:
        /* <DEDUP_REMOVED lines=14> */
.L_x_197:
[----:B------:R-:W-:Y:S05]  /*75e0*/  BSYNC B0 ;  /* 0x0000000000007941 */ /* 0x000fea0003800000 */
.L_x_196:
        /* <DEDUP_REMOVED lines=14> */
.L_x_199:
[----:B------:R-:W-:Y:S05]  /*76d0*/  BSYNC B0 ;  /* 0x0000000000007941 */ /* 0x000fea0003800000 */
.L_x_198:
        /* <DEDUP_REMOVED lines=14> */
.L_x_201:
[----:B------:R-:W-:Y:S05]  /*77c0*/  BSYNC B0 ;  /* 0x0000000000007941 */ /* 0x000fea0003800000 */
.L_x_200:
        /* <DEDUP_REMOVED lines=14> */
.L_x_203:
[----:B------:R-:W-:Y:S05]  /*78b0*/  BSYNC B0 ;  /* 0x0000000000007941 */ /* 0x000fea0003800000 */
.L_x_202:
        /* <DEDUP_REMOVED lines=14> */
.L_x_205:
[----:B------:R-:W-:Y:S05]  /*79a0*/  BSYNC B0 ;  /* 0x0000000000007941 */ /* 0x000fea0003800000 */
.L_x_204:
        /* <DEDUP_REMOVED lines=14> */
.L_x_207:
[----:B------:R-:W-:Y:S05]  /*7a90*/  BSYNC B0 ;  /* 0x0000000000007941 */ /* 0x000fea0003800000 */
.L_x_206:
        /* <DEDUP_REMOVED lines=14> */
.L_x_209:
[----:B------:R-:W-:Y:S05]  /*7b80*/  BSYNC B0 ;  /* 0x0000000000007941 */ /* 0x000fea0003800000 */
.L_x_208:
        /* <DEDUP_REMOVED lines=14> */
.L_x_211:
[----:B------:R-:W-:Y:S05]  /*7c70*/  BSYNC B0 ;  /* 0x0000000000007941 */ /* 0x000fea0003800000 */
.L_x_210:
        /* <DEDUP_REMOVED lines=14> */
.L_x_213:
[----:B------:R-:W-:Y:S05]  /*7d60*/  BSYNC B0 ;  /* 0x0000000000007941 */ /* 0x000fea0003800000 */
.L_x_212:
[----:B--2--5:R-:W-:Y:S01]  /*7d70*/  LOP3.LUT R13, R12, 0xffffe000, RZ, 0xc0, !PT ;  /* 0xffffe0000c0d7812 */ /* 0x024fe200078ec0ff */
[----:B------:R-:W-:Y:S01]  /*7d80*/  BSSY B0, `(.L_x_214) ;  /* 0x000000b000007945 */ /* 0x000fe20003800000 */
[----:B------:R-:W-:-:S03]  /*7d90*/  ISETP.GT.AND P6, PT, R10, 0x20, PT ;  /* 0x000000200a00780c */ /* 0x000fc60003fc4270 */
[----:B------:R-:W-:-:S04]  /*7da0*/  FMUL R20, R13, R14 ;  /* 0x0000000e0d147220 */ /* 0x000fc80000400000 */
[----:B------:R-:W-:-:S05]  /*7db0*/  FFMA R41, R41, R11, R20 ;  /* 0x0000000b29297223 */ /* 0x000fca0000000014 */
[----:B------:R-:W-:-:S05]  /*7dc0*/  F2FP.TF32.F32.PACK_B R41, R41 ;  /* 0x00000029ff29723e */ /* 0x000fca00024050ff */
[----:B------:R2:W-:Y:S01]  /*7dd0*/  @P5 STG.E desc[UR16][R26.64], R41 ;  /* 0x000000291a005986 */ /* 0x0005e2000c101910 */
[----:B------:R-:W-:-:S13]  /*7de0*/  ISETP.GT.AND P5, PT, R0, 0xc8, P6 ;  /* 0x000000c80000780c */ /* 0x000fda00037a4270 */
[----:B--2---:R-:W-:Y:S05]  /*7df0*/  @!P5 BRA `(.L_x_215) ;  /* 0x00000000000cd947 */ /* 0x004fea0003800000 */
[----:B------:R-:W-:-:S04]  /*7e00*/  IADD3 R12, P6, R8, UR12, RZ ;  /* 0x0000000c080c7c10 */ /* 0x000fc8000ffde0ff */
[----:B------:R-:W-:-:S05]  /*7e10*/  IADD3.X R13, R9, UR4, RZ, P6, !PT ;  /* 0x00000004090d7c10 */ /* 0x000fca000b7fe4ff */
[----:B------:R2:W5:Y:S04]  /*7e20*/  LDG.E.LTC128B R12, desc[UR16][R12.64] ;  /* 0x000000100c0c7981 */ /* 0x000568000c1e1920 */
.L_x_215:
[----:B------:R-:W-:Y:S05]  /*7e30*/  BSYNC B0 ;  /* 0x0000000000007941 */ /* 0x000fea0003800000 */
.L_x_214:
        /* <DEDUP_REMOVED lines=12> */
.L_x_217:
[----:B------:R-:W-:Y:S05]  /*7f00*/  BSYNC B0 ;  /* 0x0000000000007941 */ /* 0x000fea0003800000 */
.L_x_216:
        /* <DEDUP_REMOVED lines=14> */
.L_x_219:
[----:B------:R-:W-:Y:S05]  /*7ff0*/  BSYNC B0 ;  /* 0x0000000000007941 */ /* 0x000fea0003800000 */
.L_x_218:
        /* <DEDUP_REMOVED lines=13> */
.L_x_221:
[----:B------:R-:W-:Y:S05]  /*80d0*/  BSYNC B0 ;  /* 0x0000000000007941 */ /* 0x000fea0003800000 */
.L_x_220:
[----:B--2--5:R-:W-:Y:S01]  /*80e0*/  LOP3.LUT R13, R12, 0xffffe000, RZ, 0xc0, !PT ;  /* 0xffffe0000c0d7812 */ /* 0x024fe200078ec0ff */
[----:B------:R-:W-:Y:S01]  /*80f0*/  BSSY B0, `(.L_x_222) ;  /* 0x000000c000007945 */ /* 0x000fe20003800000 */
[----:B------:R-:W-:-:S03]  /*8100*/  ISETP.GT.AND P6, PT, R10, 0x28, PT ;  /* 0x000000280a00780c */ /* 0x000fc60003fc4270 */
[----:B------:R-:W-:Y:S01]  /*8110*/  FMUL R10, R13, R14 ;  /* 0x0000000e0d0a7220 */ /* 0x000fe20000400000 */
[----:B------:R-:W-:-:S03]  /*8120*/  ISETP.GT.AND P6, PT, R0, 0xc8, P6 ;  /* 0x000000c80000780c */ /* 0x000fc600037c4270 */
[----:B------:R-:W-:Y:S01]  /*8130*/  FFMA R45, R45, R11, R10 ;  /* 0x0000000b2d2d7223 */ /* 0x000fe2000000000a */
[----:B------:R-:W-:-:S04]  /*8140*/  IMAD.MOV.U32 R10, RZ, RZ, R12 ;  /* 0x000000ffff0a7224 */ /* 0x000fc800078e000c */
[----:B------:R-:W-:-:S05]  /*8150*/  F2FP.TF32.F32.PACK_B R45, R45 ;  /* 0x0000002dff2d723e */ /* 0x000fca00024050ff */
[----:B------:R2:W-:Y:S01]  /*8160*/  @P5 STG.E desc[UR16][R18.64], R45 ;  /* 0x0000002d12005986 */ /* 0x0005e2000c101910 */
[----:B------:R-:W-:Y:S05]  /*8170*/  @!P6 BRA `(.L_x_223) ;  /* 0x00000000000ce947 */ /* 0x000fea0003800000 */
[----:B------:R-:W-:-:S04]  /*8180*/  IADD3 R12, P5, R8, UR10, RZ ;  /* 0x0000000a080c7c10 */ /* 0x000fc8000ffbe0ff */
[----:B------:R-:W-:-:S05]  /*8190*/  IADD3.X R13, R9, UR4, RZ, P5, !PT ;  /* 0x00000004090d7c10 */ /* 0x000fca000affe4ff */
[----:B------:R3:W5:Y:S04]  /*81a0*/  LDG.E.LTC128B R10, desc[UR16][R12.64] ;  /* 0x000000100c0a7981 */ /* 0x000768000c1e1920 */
.L_x_223:
[----:B------:R-:W-:Y:S05]  /*81b0*/  BSYNC B0 ;  /* 0x0000000000007941 */ /* 0x000fea0003800000 */
.L_x_222:
[----:B---3-5:R-:W-:Y:S01]  /*81c0*/  LOP3.LUT R13, R10, 0xffffe000, RZ, 0xc0, !PT ;  /* 0xffffe0000a0d7812 */ /* 0x028fe200078ec0ff */
[----:B------:R-:W-:Y:S01]  /*81d0*/  BSSY B0, `(.L_x_224) ;  /* 0x000000c000007945 */ /* 0x000fe20003800000 */
[----:B------:R-:W-:Y:S02]  /*81e0*/  IADD3 R12, P5, R6, R101, RZ ;  /* 0x00000065060c7210 */ /* 0x000fe40007fbe0ff */
[----:B------:R-:W-:Y:S01]  /*81f0*/  ISETP.GT.AND P4, PT, R0, 0xc8, P4 ;  /* 0x000000c80000780c */ /* 0x000fe20002784270 */
[----:B------:R-:W-:-:S04]  /*8200*/  FMUL R13, R13, R14 ;  /* 0x0000000e0d0d7220 */ /* 0x000fc80000400000 */
[----:B------:R-:W-:Y:S01]  /*8210*/  FFMA R15, R46, R11, R13 ;  /* 0x0000000b2e0f7223 */ /* 0x000fe2000000000d */
[----:B------:R-:W-:-:S04]  /*8220*/  IMAD.X R13, R7, 0x1, R21, P5 ;  /* 0x00000001070d7824 */ /* 0x000fc800028e0615 */
[----:B------:R-:W-:-:S05]  /*8230*/  F2FP.TF32.F32.PACK_B R15, R15 ;  /* 0x0000000fff0f723e */ /* 0x000fca00024050ff */
[----:B------:R3:W-:Y:S01]  /*8240*/  @P6 STG.E desc[UR16][R12.64], R15 ;  /* 0x0000000f0c006986 */ /* 0x0007e2000c101910 */
[----:B------:R-:W-:Y:S05]  /*8250*/  @!P4 BRA `(.L_x_225) ;  /* 0x00000000000cc947 */ /* 0x000fea0003800000 */
[----:B---3--:R-:W-:-:S04]  /*8260*/  IADD3 R12, P5, R8, UR9, RZ ;  /* 0x00000009080c7c10 */ /* 0x008fc8000ffbe0ff */
[----:B------:R-:W-:-:S05]  /*8270*/  IADD3.X R13, R9, UR4, RZ, P5, !PT ;  /* 0x00000004090d7c10 */ /* 0x000fca000affe4ff */
[----:B------:R4:W5:Y:S04]  /*8280*/  LDG.E.LTC128B R10, desc[UR16][R12.64] ;  /* 0x000000100c0a7981 */ /* 0x000968000c1e1920 */
.L_x_225:
[----:B------:R-:W-:Y:S05]  /*8290*/  BSYNC B0 ;  /* 0x0000000000007941 */ /* 0x000fea0003800000 */
.L_x_224:
[----:B---345:R-:W-:Y:S01]  /*82a0*/  LOP3.LUT R13, R10, 0xffffe000, RZ, 0xc0, !PT ;  /* 0xffffe0000a0d7812 */ /* 0x038fe200078ec0ff */
[----:B------:R-:W-:Y:S01]  /*82b0*/  BSSY B0, `(.L_x_226) ;  /* 0x000000c000007945 */ /* 0x000fe20003800000 */
[----:B------:R-:W-:Y:S02]  /*82c0*/  IADD3 R12, P6, R6, R103, RZ ;  /* 0x00000067060c7210 */ /* 0x000fe40007fde0ff */
[----:B------:R-:W-:Y:S01]  /*82d0*/  ISETP.GT.AND P5, PT, R0, 0xc0, P3 ;  /* 0x000000c00000780c */ /* 0x000fe20001fa4270 */
[----:B------:R-:W-:Y:S02]  /*82e0*/  FMUL R16, R13, R14 ;  /* 0x0000000e0d107220 */ /* 0x000fe40000400000 */
[----:B------:R-:W-:Y:S02]  /*82f0*/  IMAD.X R13, R7, 0x1, R21, P6 ;  /* 0x00000001070d7824 */ /* 0x000fe400030e0615 */
[----:B------:R-:W-:-:S05]  /*8300*/  FFMA R47, R47, R11, R16 ;  /* 0x0000000b2f2f7223 */ /* 0x000fca0000000010 */
[----:B------:R-:W-:-:S05]  /*8310*/  F2FP.TF32.F32.PACK_B R47, R47 ;  /* 0x0000002fff2f723e */ /* 0x000fca00024050ff */
[----:B------:R3:W-:Y:S01]  /*8320*/  @P4 STG.E desc[UR16][R12.64], R47 ;  /* 0x0000002f0c004986 */ /* 0x0007e2000c101910 */
[----:B------:R-:W-:Y:S05]  /*8330*/  @!P5 BRA `(.L_x_227) ;  /* 0x00000000000cd947 */ /* 0x000fea0003800000 */
[----:B---3--:R-:W-:-:S04]  /*8340*/  IADD3 R12, P4, R4, UR8, RZ ;  /* 0x00000008040c7c10 */ /* 0x008fc8000ff9e0ff */
[----:B------:R-:W-:-:S05]  /*8350*/  IADD3.X R13, R5, UR4, RZ, P4, !PT ;  /* 0x00000004050d7c10 */ /* 0x000fca000a7fe4ff */
[----:B------:R4:W5:Y:S04]  /*8360*/  LDG.E.LTC128B R10, desc[UR16][R12.64] ;  /* 0x000000100c0a7981 */ /* 0x000968000c1e1920 */
.L_x_227:
[----:B------:R-:W-:Y:S05]  /*8370*/  BSYNC B0 ;  /* 0x0000000000007941 */ /* 0x000fea0003800000 */
.L_x_226:
[----:B---345:R-:W-:Y:S01]  /*8380*/  LOP3.LUT R13, R10, 0xffffe000, RZ, 0xc0, !PT ;  /* 0xffffe0000a0d7812 */ /* 0x038fe200078ec0ff */
        /* <DEDUP_REMOVED lines=12> */
.L_x_229:
[----:B------:R-:W-:Y:S05]  /*8450*/  BSYNC B0 ;  /* 0x0000000000007941 */ /* 0x000fea0003800000 */
.L_x_228:
        /* <DEDUP_REMOVED lines=13> */
.L_x_231:
[----:B------:R-:W-:Y:S05]  /*8530*/  BSYNC B0 ;  /* 0x0000000000007941 */ /* 0x000fea0003800000 */
.L_x_230:
        /* <DEDUP_REMOVED lines=13> */
.L_x_233:
[----:B------:R-:W-:Y:S05]  /*8610*/  BSYNC B0 ;  /* 0x0000000000007941 */ /* 0x000fea0003800000 */
.L_x_232:
        /* <DEDUP_REMOVED lines=13> */
.L_x_235:
[----:B------:R-:W-:Y:S05]  /*86f0*/  BSYNC B0 ;  /* 0x0000000000007941 */ /* 0x000fea0003800000 */
.L_x_234:
[----:B---345:R-:W-:Y:S01]  /*8700*/  LOP3.LUT R13, R10, 0xffffe000, RZ, 0xc0, !PT ;  /* 0xffffe0000a0d7812 */ /* 0x038fe200078ec0ff */
[----:B------:R-:W-:Y:S01]  /*8710*/  BSSY B0, `(.L_x_236) ;  /* 0x000000c000007945 */ /* 0x000fe20003800000 */
[----:B------:R-:W-:Y:S02]  /*8720*/  IADD3 R12, P4, R2, R109, RZ ;  /* 0x0000006d020c7210 */ /* 0x000fe40007f9e0ff */
[----:B------:R-:W-:Y:S01]  /*8730*/  ISETP.GT.AND P2, PT, R0, 0xc0, P0 ;  /* 0x000000c00000780c */ /* 0x000fe20000744270 */
[----:B------:R-:W-:-:S04]  /*8740*/  FMUL R13, R13, R14 ;  /* 0x0000000e0d0d7220 */ /* 0x000fc80000400000 */
[----:B------:R-:W-:Y:S01]  /*8750*/  FFMA R15, R52, R11, R13 ;  /* 0x0000000b340f7223 */ /* 0x000fe2000000000d */
[----:B------:R-:W-:Y:S01]  /*8760*/  IMAD.X R13, R3, 0x1, R21, P4 ;  /* 0x00000001030d7824 */ /* 0x000fe200020e0615 */
[----:B-1----:R-:W-:-:S03]  /*8770*/  IADD3 R4, P4, R4, UR5, RZ ;  /* 0x0000000504047c10 */ /* 0x002fc6000ff9e0ff */
[----:B------:R-:W-:Y:S02]  /*8780*/  F2FP.TF32.F32.PACK_B R15, R15 ;  /* 0x0000000fff0f723e */ /* 0x000fe400024050ff */
[----:B------:R-:W-:-:S03]  /*8790*/  IADD3.X R5, R5, UR4, RZ, P4, !PT ;  /* 0x0000000405057c10 */ /* 0x000fc6000a7fe4ff */
[----:B------:R1:W-:Y:S01]  /*87a0*/  @P3 STG.E desc[UR16][R12.64], R15 ;  /* 0x0000000f0c003986 */ /* 0x0003e2000c101910 */
[----:B------:R-:W-:Y:S05]  /*87b0*/  @!P2 BRA `(.L_x_237) ;  /* 0x000000000004a947 */ /* 0x000fea0003800000 */
[----:B------:R3:W5:Y:S02]  /*87c0*/  LDG.E.LTC128B R10, desc[UR16][R4.64] ;  /* 0x00000010040a7981 */ /* 0x000764000c1e1920 */
.L_x_237:
[----:B------:R-:W-:Y:S05]  /*87d0*/  BSYNC B0 ;  /* 0x0000000000007941 */ /* 0x000fea0003800000 */
.L_x_236:
[----:B---3-5:R-:W-:Y:S01]  /*87e0*/  LOP3.LUT R5, R10, 0xffffe000, RZ, 0xc0, !PT ;  /* 0xffffe0000a057812 */ /* 0x028fe200078ec0ff */
        /* <DEDUP_REMOVED lines=12> */
.L_x_239:
[----:B------:R-:W-:Y:S05]  /*88b0*/  BSYNC B0 ;  /* 0x0000000000007941 */ /* 0x000fea0003800000 */
.L_x_238:
[----:B---345:R-:W-:Y:S01]  /*88c0*/  LOP3.LUT R3, R10, 0xffffe000, RZ, 0xc0, !PT ;  /* 0xffffe0000a037812 */ /* 0x038fe200078ec0ff */
[----:B------:R-:W-:Y:S01]  /*88d0*/  BSSY B0, `(.L_x_240) ;  /* 0x000000c000007945 */ /* 0x000fe20003800000 */
[----:B------:R-:W-:Y:S02]  /*88e0*/  IADD3 R2, P2, R6, R109, RZ ;  /* 0x0000006d06027210 */ /* 0x000fe40007f5e0ff */
[----:B------:R-:W-:Y:S01]  /*88f0*/  ISETP.GT.AND P0, PT, R0, 0xc8, P0 ;  /* 0x000000c80000780c */ /* 0x000fe20000704270 */
[----:B------:R-:W-:-:S04]  /*8900*/  FMUL R3, R3, R14 ;  /* 0x0000000e03037220 */ /* 0x000fc80000400000 */
[----:B-1----:R-:W-:Y:S01]  /*8910*/  FFMA R13, R54, R11, R3 ;  /* 0x0000000b360d7223 */ /* 0x002fe20000000003 */
[----:B------:R-:W-:Y:S01]  /*8920*/  IMAD.X R3, R7, 0x1, R21, P2 ;  /* 0x0000000107037824 */ /* 0x000fe200010e0615 */
[----:B------:R-:W-:-:S03]  /*8930*/  IADD3 R4, P2, R8, UR5, RZ ;  /* 0x0000000508047c10 */ /* 0x000fc6000ff5e0ff */
[----:B------:R-:W-:Y:S02]  /*8940*/  F2FP.TF32.F32.PACK_B R13, R13 ;  /* 0x0000000dff0d723e */ /* 0x000fe400024050ff */
[----:B------:R-:W-:-:S03]  /*8950*/  IADD3.X R5, R9, UR4, RZ, P2, !PT ;  /* 0x0000000409057c10 */ /* 0x000fc600097fe4ff */
[----:B------:R1:W-:Y:S01]  /*8960*/  @P1 STG.E desc[UR16][R2.64], R13 ;  /* 0x0000000d02001986 */ /* 0x0003e2000c101910 */
[----:B------:R-:W-:Y:S05]  /*8970*/  @!P0 BRA `(.L_x_241) ;  /* 0x0000000000048947 */ /* 0x000fea0003800000 */
[----:B------:R3:W5:Y:S02]  /*8980*/  LDG.E.LTC128B R10, desc[UR16][R4.64] ;  /* 0x00000010040a7981 */ /* 0x000764000c1e1920 */
.L_x_241:
[----:B------:R-:W-:Y:S05]  /*8990*/  BSYNC B0 ;  /* 0x0000000000007941 */ /* 0x000fea0003800000 */
.L_x_240:
[----:B-1---5:R-:W-:Y:S02]  /*89a0*/  LOP3.LUT R3, R10, 0xffffe000, RZ, 0xc0, !PT ;  /* 0xffffe0000a037812 */ /* 0x022fe400078ec0ff */
[----:B------:R-:W-:-:S03]  /*89b0*/  IADD3 R2, P1, R6, R111, RZ ;  /* 0x0000006f06027210 */ /* 0x000fc60007f3e0ff */
[----:B------:R-:W-:Y:S02]  /*89c0*/  FMUL R14, R3, R14 ;  /* 0x0000000e030e7220 */ /* 0x000fe40000400000 */
[----:B------:R-:W-:Y:S02]  /*89d0*/  IMAD.X R3, R7, 0x1, R21, P1 ;  /* 0x0000000107037824 */ /* 0x000fe400008e0615 */
[----:B------:R-:W-:Y:S01]  /*89e0*/  FFMA R14, R55, R11, R14 ;  /* 0x0000000b370e7223 */ /* 0x000fe2000000000e */
[----:B------:R-:W-:Y:S06]  /*89f0*/  @!P0 EXIT ;  /* 0x000000000000894d */ /* 0x000fec0003800000 */
[----:B---3--:R-:W-:-:S05]  /*8a00*/  F2FP.TF32.F32.PACK_B R5, R14 ;  /* 0x0000000eff05723e */ /* 0x008fca00024050ff */
[----:B------:R-:W-:Y:S01]  /*8a10*/  STG.E desc[UR16][R2.64], R5 ;  /* 0x0000000502007986 */ /* 0x000fe2000c101910 */
[----:B------:R-:W-:Y:S05]  /*8a20*/  EXIT ;  /* 0x000000000000794d */ /* 0x000fea0003800000 */
.L_x_21:
[----:B------:R-:W-:Y:S01]  /*8a30*/  ULDC.64 UR4, c[0x0][0x650] ;  /* 0x0001940000047ab9 */ /* 0x000fe20000000a00 */
[-C--:B------:R-:W-:Y:S01]  /*8a40*/  FMUL R7, R120, R11.reuse ;  /* 0x0000000b78077220 */ /* 0x080fe20000400000 */
[----:B------:R-:W-:Y:S01]  /*8a50*/  LEA R2, P2, R16, UR4, 0x2 ;  /* 0x0000000410027c11 */ /* 0x000fe2000f8410ff */
[-C--:B------:R-:W-:Y:S01]  /*8a60*/  FMUL R121, R121, R11.reuse ;  /* 0x0000000b79797220 */ /* 0x080fe20000400000 */
[----:B------:R-:W-:Y:S01]  /*8a70*/  ISETP.GT.AND P3, PT, R10, 0x1, PT ;  /* 0x000000010a00780c */ /* 0x000fe20003f64270 */
[-C--:B------:R-:W-:Y:S01]  /*8a80*/  FMUL R9, R122, R11.reuse ;  /* 0x0000000b7a097220 */ /* 0x080fe20000400000 */
[----:B------:R-:W-:Y:S01]  /*8a90*/  LEA.HI.X R3, R16, UR5, R19, 0x2, P2 ;  /* 0x0000000510037c11 */ /* 0x000fe200090f1413 */
[----:B------:R-:W-:Y:S01]  /*8aa0*/  FMUL R123, R123, R11 ;  /* 0x0000000b7b7b7220 */ /* 0x000fe20000400000 */
[----:B------:R-:W-:Y:S01]  /*8ab0*/  F2FP.TF32.F32.PACK_B R7, R7 ;  /* 0x00000007ff07723e */ /* 0x000fe200024050ff */
[-C--:B------:R-:W-:Y:S01]  /*8ac0*/  FMUL R125, R125, R11.reuse ;  /* 0x0000000b7d7d7220 */ /* 0x080fe20000400000 */
[----:B------:R-:W-:Y:S01]  /*8ad0*/  ISETP.GT.AND P4, PT, R10, RZ, PT ;  /* 0x000000ff0a00720c */ /* 0x000fe20003f84270 */
[-C--:B------:R-:W-:Y:S01]  /*8ae0*/  FMUL R127, R127, R11.reuse ;  /* 0x0000000b7f7f7220 */ /* 0x080fe20000400000 */
[C---:B------:R-:W-:Y:S01]  /*8af0*/  ISETP.GT.AND P1, PT, R0.reuse, RZ, P3 ;  /* 0x000000ff0000720c */ /* 0x040fe20001f24270 */
[----:B------:R0:W-:Y:S01]  /*8b00*/  @P0 STG.E desc[UR16][R2.64], R7 ;  /* 0x0000000702000986 */ /* 0x0001e2000c101910 */
[C---:B------:R-:W-:Y:S01]  /*8b10*/  ISETP.GT.AND P2, PT, R0.reuse, 0x8, P4 ;  /* 0x000000080000780c */ /* 0x040fe20002744270 */
[-C--:B------:R-:W-:Y:S01]  /*8b20*/  FMUL R129, R129, R11.reuse ;  /* 0x0000000b81817220 */ /* 0x080fe20000400000 */
[----:B------:R-:W-:Y:S01]  /*8b30*/  ISETP.GT.AND P0, PT, R0, 0x8, P3 ;  /* 0x000000080000780c */ /* 0x000fe20001f04270 */
[-C--:B----4-:R-:W-:Y:S01]  /*8b40*/  FMUL R15, R130, R11.reuse ;  /* 0x0000000b820f7220 */ /* 0x090fe20000400000 */
[----:B------:R-:W-:Y:S01]  /*8b50*/  SHF.L.U64.HI R5, R13, 0x2, R12 ;  /* 0x000000020d057819 */ /* 0x000fe2000001020c */
[-C--:B------:R-:W-:Y:S01]  /*8b60*/  FMUL R131, R131, R11.reuse ;  /* 0x0000000b83837220 */ /* 0x080fe20000400000 */
[-C--:B------:R-:W-:Y:S01]  /*8b70*/  LEA R4, P3, R13, R2.reuse, 0x2 ;  /* 0x000000020d047211 */ /* 0x080fe200078610ff */
[----:B------:R-:W-:Y:S01]  /*8b80*/  FMUL R13, R126, R11 ;  /* 0x0000000b7e0d7220 */ /* 0x000fe20000400000 */
[----:B------:R-:W-:Y:S01]  /*8b90*/  F2FP.TF32.F32.PACK_B R121, R121 ;  /* 0x00000079ff79723e */ /* 0x000fe200024050ff */
[----:B------:R-:W-:Y:S01]  /*8ba0*/  FMUL R17, R132, R11 ;  /* 0x0000000b84117220 */ /* 0x000fe20000400000 */
[----:B------:R-:W-:Y:S01]  /*8bb0*/  F2FP.TF32.F32.PACK_B R9, R9 ;  /* 0x00000009ff09723e */ /* 0x000fe200024050ff */
[----:B------:R-:W-:Y:S01]  /*8bc0*/  IMAD.X R5, R5, 0x1, R3, P3 ;  /* 0x0000000105057824 */ /* 0x000fe200018e0603 */
[----:B------:R-:W-:Y:S01]  /*8bd0*/  ISETP.GT.AND P5, PT, R10, 0x8, PT ;  /* 0x000000080a00780c */ /* 0x000fe20003fa4270 */
[----:B------:R-:W-:Y:S01]  /*8be0*/  @P1 STG.E desc[UR16][R2.64+0x4], R121 ;  /* 0x0000047902001986 */ /* 0x000fe2000c101910 */
[----:B------:R-:W-:Y:S01]  /*8bf0*/  F2FP.TF32.F32.PACK_B R123, R123 ;  /* 0x0000007bff7b723e */ /* 0x000fe200024050ff */
[-C--:B0-----:R-:W-:Y:S01]  /*8c00*/  FMUL R7, R124, R11.reuse ;  /* 0x0000000b7c077220 */ /* 0x081fe20000400000 */
[----:B------:R-:W-:Y:S01]  /*8c10*/  ISETP.GT.AND P4, PT, R10, 0x9, PT ;  /* 0x000000090a00780c */ /* 0x000fe20003f84270 */
[----:B------:R0:W-:Y:S01]  /*8c20*/  @P2 STG.E desc[UR16][R4.64], R9 ;  /* 0x0000000904002986 */ /* 0x0001e2000c101910 */
[C---:B------:R-:W-:Y:S01]  /*8c30*/  ISETP.GT.AND P1, PT, R0.reuse, RZ, P5 ;  /* 0x000000ff0000720c */ /* 0x040fe20002f24270 */
[-C--:B------:R-:W-:Y:S01]  /*8c40*/  FMUL R133, R133, R11.reuse ;  /* 0x0000000b85857220 */ /* 0x080fe20000400000 */
[C---:B------:R-:W-:Y:S01]  /*8c50*/  ISETP.GT.AND P2, PT, R0.reuse, RZ, P4 ;  /* 0x000000ff0000720c */ /* 0x040fe20002744270 */
[----:B------:R-:W-:Y:S01]  /*8c60*/  @P0 STG.E desc[UR16][R4.64+0x4], R123 ;  /* 0x0000047b04000986 */ /* 0x000fe2000c101910 */
[----:B------:R-:W-:Y:S01]  /*8c70*/  ISETP.GT.AND P0, PT, R0, 0x8, P5 ;  /* 0x000000080000780c */ /* 0x000fe20002f04270 */
[----:B------:R-:W-:Y:S01]  /*8c80*/  FMUL R19, R134, R11 ;  /* 0x0000000b86137220 */ /* 0x000fe20000400000 */
[----:B------:R-:W-:Y:S01]  /*8c90*/  F2FP.TF32.F32.PACK_B R7, R7 ;  /* 0x00000007ff07723e */ /* 0x000fe200024050ff */
[----:B------:R-:W-:Y:S01]  /*8ca0*/  FMUL R135, R135, R11 ;  /* 0x0000000b87877220 */ /* 0x000fe20000400000 */
[----:B------:R-:W-:Y:S01]  /*8cb0*/  F2FP.TF32.F32.PACK_B R125, R125 ;  /* 0x0000007dff7d723e */ /* 0x000fe200024050ff */
[----:B------:R-:W-:Y:S01]  /*8cc0*/  FMUL R137, R137, R11 ;  /* 0x0000000b89897220 */ /* 0x000fe20000400000 */
[----:B------:R-:W-:Y:S01]  /*8cd0*/  F2FP.TF32.F32.PACK_B R13, R13 ;  /* 0x0000000dff0d723e */ /* 0x000fe200024050ff */
[-C--:B0-----:R-:W-:Y:S01]  /*8ce0*/  FMUL R9, R128, R11.reuse ;  /* 0x0000000b80097220 */ /* 0x081fe20000400000 */
[----:B------:R-:W-:Y:S01]  /*8cf0*/  ISETP.GT.AND P3, PT, R10, 0x10, PT ;  /* 0x000000100a00780c */ /* 0x000fe20003f64270 */
[----:B------:R-:W-:Y:S01]  /*8d00*/  @P1 STG.E desc[UR16][R2.64+0x20], R7 ;  /* 0x0000200702001986 */ /* 0x000fe2000c101910 */
[----:B------:R-:W-:Y:S01]  /*8d10*/  ISETP.GT.AND P1, PT, R0, 0x8, P4 ;  /* 0x000000080000780c */ /* 0x000fe20002724270 */
[----:B------:R-:W-:Y:S01]  /*8d20*/  FMUL R139, R139, R11 ;  /* 0x0000000b8b8b7220 */ /* 0x000fe20000400000 */
[----:B------:R-:W-:Y:S01]  /*8d30*/  F2FP.TF32.F32.PACK_B R127, R127 ;  /* 0x0000007fff7f723e */ /* 0x000fe200024050ff */
[----:B------:R-:W-:Y:S01]  /*8d40*/  @P2 STG.E desc[UR16][R2.64+0x24], R125 ;  /* 0x0000247d02002986 */ /* 0x000fe2000c101910 */
[----:B------:R-:W-:Y:S01]  /*8d50*/  F2FP.TF32.F32.PACK_B R9, R9 ;  /* 0x00000009ff09723e */ /* 0x000fe200024050ff */
[-C--:B------:R-:W-:Y:S01]  /*8d60*/  FMUL R141, R141, R11.reuse ;  /* 0x0000000b8d8d7220 */ /* 0x080fe20000400000 */
[----:B------:R-:W-:Y:S01]  /*8d70*/  ISETP.GT.AND P2, PT, R10, 0x11, PT ;  /* 0x000000110a00780c */ /* 0x000fe20003f44270 */
[----:B------:R-:W-:Y:S01]  /*8d80*/  @P0 STG.E desc[UR16][R4.64+0x20], R13 ;  /* 0x0000200d04000986 */ /* 0x000fe2000c101910 */
[----:B------:R-:W-:Y:S01]  /*8d90*/  ISETP.GT.AND P0, PT, R0, RZ, P3 ;  /* 0x000000ff0000720c */ /* 0x000fe20001f04270 */
[----:B------:R-:W-:Y:S01]  /*8da0*/  FMUL R143, R143, R11 ;  /* 0x0000000b8f8f7220 */ /* 0x000fe20000400000 */
[----:B------:R-:W-:Y:S01]  /*8db0*/  F2FP.TF32.F32.PACK_B R129, R129 ;  /* 0x00000081ff81723e */ /* 0x000fe200024050ff */
[----:B------:R-:W-:Y:S01]  /*8dc0*/  FMUL R145, R145, R11 ;  /* 0x0000000b91917220 */ /* 0x000fe20000400000 */
[----:B------:R-:W-:Y:S01]  /*8dd0*/  F2FP.TF32.F32.PACK_B R15, R15 ;  /* 0x0000000fff0f723e */ /* 0x000fe200024050ff */
[----:B------:R-:W-:Y:S01]  /*8de0*/  @P1 STG.E desc[UR16][R4.64+0x24], R127 ;  /* 0x0000247f04001986 */ /* 0x000fe2000c101910 */
[----:B------:R-:W-:Y:S01]  /*8df0*/  F2FP.TF32.F32.PACK_B R131, R131 ;  /* 0x00000083ff83723e */ /* 0x000fe200024050ff */
[-C--:B------:R-:W-:Y:S01]  /*8e00*/  FMUL R147, R147, R11.reuse ;  /* 0x0000000b93937220 */ /* 0x080fe20000400000 */
[----:B------:R-:W-:Y:S01]  /*8e10*/  SHF.L.U64.HI R21, R20, 0x8, R21 ;  /* 0x0000000814157819 */ /* 0x000fe20000010215 */
[----:B------:R-:W-:Y:S01]  /*8e20*/  FMUL R149, R149, R11 ;  /* 0x0000000b95957220 */ /* 0x000fe20000400000 */
[----:B------:R-:W-:Y:S01]  /*8e30*/  F2FP.TF32.F32.PACK_B R17, R17 ;  /* 0x00000011ff11723e */ /* 0x000fe200024050ff */
[-C--:B------:R-:W-:Y:S01]  /*8e40*/  FMUL R23, R150, R11.reuse ;  /* 0x0000000b96177220 */ /* 0x080fe20000400000 */
[----:B------:R-:W-:Y:S01]  /*8e50*/  ISETP.GT.AND P1, PT, R10, 0x19, PT ;  /* 0x000000190a00780c */ /* 0x000fe20003f24270 */
[----:B------:R0:W-:Y:S01]  /*8e60*/  @P0 STG.E desc[UR16][R2.64+0x40], R9 ;  /* 0x0000400902000986 */ /* 0x0001e2000c101910 */
[----:B------:R-:W-:Y:S01]  /*8e70*/  ISETP.GT.AND P0, PT, R0, RZ, P2 ;  /* 0x000000ff0000720c */ /* 0x000fe20001704270 */
[----:B------:R-:W-:Y:S01]  /*8e80*/  FMUL R151, R151, R11 ;  /* 0x0000000b97977220 */ /* 0x000fe20000400000 */
[----:B------:R-:W-:Y:S01]  /*8e90*/  F2FP.TF32.F32.PACK_B R133, R133 ;  /* 0x00000085ff85723e */ /* 0x000fe200024050ff */
        /* <DEDUP_REMOVED lines=8> */
[----:B0-----:R-:W-:Y:S01]  /*8f20*/  IMAD.SHL.U32 R9, R20, 0x100, RZ ;  /* 0x0000010014097824 */ /* 0x001fe200078e00ff */
[----:B------:R-:W-:Y:S01]  /*8f30*/  ISETP.GT.AND P5, PT, R10, 0x28, PT ;  /* 0x000000280a00780c */ /* 0x000fe20003fa4270 */
[----:B------:R0:W-:Y:S01]  /*8f40*/  @P0 STG.E desc[UR16][R2.64+0x44], R129 ;  /* 0x0000448102000986 */ /* 0x0001e2000c101910 */
[----:B------:R-:W-:Y:S01]  /*8f50*/  ISETP.GT.AND P0, PT, R0, 0x8, P3 ;  /* 0x000000080000780c */ /* 0x000fe20001f04270 */
[-C--:B------:R-:W-:Y:S01]  /*8f60*/  FMUL R99, R99, R11.reuse ;  /* 0x0000000b63637220 */ /* 0x080fe20000400000 */
[----:B------:R-:W-:Y:S01]  /*8f70*/  LOP3.LUT R13, R9, 0x4, RZ, 0xfc, !PT ;  /* 0x00000004090d7812 */ /* 0x000fe200078efcff */
[-C--:B------:R-:W-:Y:S01]  /*8f80*/  FMUL R103, R103, R11.reuse ;  /* 0x0000000b67677220 */ /* 0x080fe20000400000 */
[C---:B------:R-:W-:Y:S01]  /*8f90*/  ISETP.GT.AND P4, PT, R10.reuse, 0x29, PT ;  /* 0x000000290a00780c */ /* 0x040fe20003f84270 */
[----:B------:R-:W-:Y:S01]  /*8fa0*/  FMUL R107, R107, R11 ;  /* 0x0000000b6b6b7220 */ /* 0x000fe20000400000 */
[----:B------:R-:W-:Y:S01]  /*8fb0*/  F2FP.TF32.F32.PACK_B R141, R141 ;  /* 0x0000008dff8d723e */ /* 0x000fe200024050ff */
[----:B------:R-:W-:Y:S01]  /*8fc0*/  FMUL R111, R111, R11 ;  /* 0x0000000b6f6f7220 */ /* 0x000fe20000400000 */
[----:B------:R-:W-:Y:S01]  /*8fd0*/  F2FP.TF32.F32.PACK_B R143, R143 ;  /* 0x0000008fff8f723e */ /* 0x000fe200024050ff */
[-C--:B------:R-:W-:Y:S01]  /*8fe0*/  FMUL R113, R113, R11.reuse ;  /* 0x0000000b71717220 */ /* 0x080fe20000400000 */
[----:B------:R-:W-:Y:S01]  /*8ff0*/  ISETP.GT.AND P3, PT, R10, 0x30, PT ;  /* 0x000000300a00780c */ /* 0x000fe20003f64270 */
[----:B0-----:R-:W-:Y:S01]  /*9000*/  FMUL R129, R90, R11 ;  /* 0x0000000b5a817220 */ /* 0x001fe20000400000 */
[----:B------:R-:W-:Y:S01]  /*9010*/  F2FP.TF32.F32.PACK_B R145, R145 ;  /* 0x00000091ff91723e */ /* 0x000fe200024050ff */
[----:B------:R0:W-:Y:S01]  /*9020*/  @P0 STG.E desc[UR16][R4.64+0x40], R15 ;  /* 0x0000400f04000986 */ /* 0x0001e2000c101910 */
[----:B------:R-:W-:Y:S01]  /*9030*/  ISETP.GT.AND P0, PT, R0, 0x8, P2 ;  /* 0x000000080000780c */ /* 0x000fe20001704270 */
[-C--:B------:R-:W-:Y:S01]  /*9040*/  FMUL R115, R115, R11.reuse ;  /* 0x0000000b73737220 */ /* 0x080fe20000400000 */
[----:B------:R-:W-:Y:S01]  /*9050*/  ISETP.GT.AND P2, PT, R10, 0x18, PT ;  /* 0x000000180a00780c */ /* 0x000fe20003f44270 */
        /* <DEDUP_REMOVED lines=10> */
[----:B------:R1:W-:Y:S01]  /*9100*/  @P0 STG.E desc[UR16][R4.64+0x44], R131 ;  /* 0x0000448304000986 */ /* 0x0003e2000c101910 */
[-C--:B------:R-:W-:Y:S01]  /*9110*/  IADD3 R6, P0, R9, R2.reuse, RZ ;  /* 0x0000000209067210 */ /* 0x080fe20007f1e0ff */
[----:B------:R-:W-:Y:S01]  /*9120*/  FMUL R69, R69, R11 ;  /* 0x0000000b45457220 */ /* 0x000fe20000400000 */
[----:B------:R-:W-:Y:S01]  /*9130*/  F2FP.TF32.F32.PACK_B R89, R89 ;  /* 0x00000059ff59723e */ /* 0x000fe200024050ff */
[----:B------:R-:W-:Y:S01]  /*9140*/  FMUL R71, R71, R11 ;  /* 0x0000000b47477220 */ /* 0x000fe20000400000 */
[----:B------:R-:W-:Y:S01]  /*9150*/  F2FP.TF32.F32.PACK_B R129, R129 ;  /* 0x00000081ff81723e */ /* 0x000fe200024050ff */
[--C-:B------:R-:W-:Y:S01]  /*9160*/  IMAD.X R7, R21, 0x1, R3.reuse, P0 ;  /* 0x0000000115077824 */ /* 0x100fe200000e0603 */
[----:B------:R-:W-:Y:S01]  /*9170*/  IADD3 R14, P0, R13, R2, RZ ;  /* 0x000000020d0e7210 */ /* 0x000fe20007f1e0ff */
[----:B------:R-:W-:Y:S01]  /*9180*/  FMUL R73, R73, R11 ;  /* 0x0000000b49497220 */ /* 0x000fe20000400000 */
[----:B------:R-:W-:Y:S01]  /*9190*/  F2FP.TF32.F32.PACK_B R91, R91 ;  /* 0x0000005bff5b723e */ /* 0x000fe200024050ff */
[----:B------:R-:W-:Y:S01]  /*91a0*/  FMUL R75, R75, R11 ;  /* 0x0000000b4b4b7220 */ /* 0x000fe20000400000 */
[----:B------:R-:W-:Y:S01]  /*91b0*/  F2FP.TF32.F32.PACK_B R95, R95 ;  /* 0x0000005fff5f723e */ /* 0x000fe200024050ff */
[----:B0-----:R-:W-:Y:S01]  /*91c0*/  IMAD.X R15, R21, 0x1, R3, P0 ;  /* 0x00000001150f7824 */ /* 0x001fe200000e0603 */
[----:B------:R-:W-:Y:S01]  /*91d0*/  ISETP.GT.AND P0, PT, R0, RZ, P2 ;  /* 0x000000ff0000720c */ /* 0x000fe20001704270 */
[----:B-1----:R-:W-:Y:S01]  /*91e0*/  FMUL R131, R92, R11 ;  /* 0x0000000b5c837220 */ /* 0x002fe20000400000 */
        /* <DEDUP_REMOVED lines=53> */
[----:B------:R-:W-:Y:S01]  /*9540*/  @P0 STG.E desc[UR16][R4.64+0x64], R135 ;  /* 0x0000648704000986 */ /* 0x000fe2000c101910 */
[----:B------:R-:W-:Y:S01]  /*9550*/  ISETP.GT.AND P0, PT, R0, RZ, P2 ;  /* 0x000000ff0000720c */ /* 0x000fe20001704270 */
[----:B------:R-:W-:Y:S01]  /*9560*/  FMUL R53, R53, R11 ;  /* 0x0000000b35357220 */ /* 0x000fe20000400000 */
[----:B------:R-:W-:Y:S01]  /*9570*/  F2FP.TF32.F32.PACK_B R19, R19 ;  /* 0x00000013ff13723e */ /* 0x000fe200024050ff */
[----:B------:R-:W-:Y:S01]  /*9580*/  FMUL R55, R55, R11 ;  /* 0x0000000b37377220 */ /* 0x000fe20000400000 */
[----:B------:R-:W-:-:S02]  /*9590*/  F2FP.TF32.F32.PACK_B R85, R85 ;  /* 0x00000055ff55723e */ /* 0x000fc400024050ff */
[----:B------:R-:W-:Y:S02]  /*95a0*/  F2FP.TF32.F32.PACK_B R87, R87 ;  /* 0x00000057ff57723e */ /* 0x000fe400024050ff */
[----:B------:R-:W-:Y:S02]  /*95b0*/  F2FP.TF32.F32.PACK_B R25, R25 ;  /* 0x00000019ff19723e */ /* 0x000fe400024050ff */
[----:B------:R-:W-:Y:S02]  /*95c0*/  F2FP.TF32.F32.PACK_B R27, R27 ;  /* 0x0000001bff1b723e */ /* 0x000fe400024050ff */
[----:B------:R-:W-:Y:S01]  /*95d0*/  F2FP.TF32.F32.PACK_B R29, R29 ;  /* 0x0000001dff1d723e */ /* 0x000fe200024050ff */
[----:B------:R0:W-:Y:S01]  /*95e0*/  @P0 STG.E desc[UR16][R2.64+0x80], R17 ;  /* 0x0000801102000986 */ /* 0x0001e2000c101910 */
[----:B------:R-:W-:Y:S02]  /*95f0*/  ISETP.GT.AND P0, PT, R0, RZ, P1 ;  /* 0x000000ff0000720c */ /* 0x000fe40000f04270 */
[----:B------:R-:W-:-:S02]  /*9600*/  F2FP.TF32.F32.PACK_B R31, R31 ;  /* 0x0000001fff1f723e */ /* 0x000fc400024050ff */
[----:B------:R-:W-:Y:S02]  /*9610*/  F2FP.TF32.F32.PACK_B R33, R33 ;  /* 0x00000021ff21723e */ /* 0x000fe400024050ff */
[----:B------:R-:W-:Y:S02]  /*9620*/  F2FP.TF32.F32.PACK_B R35, R35 ;  /* 0x00000023ff23723e */ /* 0x000fe400024050ff */
[----:B------:R-:W-:Y:S02]  /*9630*/  F2FP.TF32.F32.PACK_B R37, R37 ;  /* 0x00000025ff25723e */ /* 0x000fe400024050ff */
[----:B------:R-:W-:Y:S01]  /*9640*/  F2FP.TF32.F32.PACK_B R39, R39 ;  /* 0x00000027ff27723e */ /* 0x000fe200024050ff */
[----:B0-----:R-:W-:Y:S01]  /*9650*/  FMUL R17, R140, R11 ;  /* 0x0000000b8c117220 */ /* 0x001fe20000400000 */
[----:B------:R-:W-:Y:S01]  /*9660*/  F2FP.TF32.F32.PACK_B R41, R41 ;  /* 0x00000029ff29723e */ /* 0x000fe200024050ff */
[----:B------:R-:W-:Y:S01]  /*9670*/  @P0 STG.E desc[UR16][R2.64+0x84], R137 ;  /* 0x0000848902000986 */ /* 0x000fe2000c101910 */
[----:B------:R-:W-:-:S02]  /*9680*/  ISETP.GT.AND P0, PT, R0, 0x8, P2 ;  /* 0x000000080000780c */ /* 0x000fc40001704270 */
[----:B------:R-:W-:Y:S02]  /*9690*/  F2FP.TF32.F32.PACK_B R17, R17 ;  /* 0x00000011ff11723e */ /* 0x000fe400024050ff */
[----:B------:R-:W-:Y:S02]  /*96a0*/  ISETP.GT.AND P2, PT, R10, 0x38, PT ;  /* 0x000000380a00780c */ /* 0x000fe40003f44270 */
[----:B------:R-:W-:Y:S02]  /*96b0*/  F2FP.TF32.F32.PACK_B R43, R43 ;  /* 0x0000002bff2b723e */ /* 0x000fe400024050ff */
[----:B------:R-:W-:Y:S02]  /*96c0*/  F2FP.TF32.F32.PACK_B R45, R45 ;  /* 0x0000002dff2d723e */ /* 0x000fe400024050ff */
[----:B------:R-:W-:Y:S02]  /*96d0*/  F2FP.TF32.F32.PACK_B R47, R47 ;  /* 0x0000002fff2f723e */ /* 0x000fe400024050ff */
[----:B------:R-:W-:Y:S01]  /*96e0*/  F2FP.TF32.F32.PACK_B R49, R49 ;  /* 0x00000031ff31723e */ /* 0x000fe200024050ff */
[----:B------:R0:W-:Y:S01]  /*96f0*/  @P0 STG.E desc[UR16][R4.64+0x80], R19 ;  /* 0x0000801304000986 */ /* 0x0001e2000c101910 */
[----:B------:R-:W-:-:S02]  /*9700*/  ISETP.GT.AND P0, PT, R0, 0x8, P1 ;  /* 0x000000080000780c */ /* 0x000fc40000f04270 */
[----:B------:R-:W-:Y:S02]  /*9710*/  F2FP.TF32.F32.PACK_B R51, R51 ;  /* 0x00000033ff33723e */ /* 0x000fe400024050ff */
[----:B------:R-:W-:Y:S01]  /*9720*/  F2FP.TF32.F32.PACK_B R53, R53 ;  /* 0x00000035ff35723e */ /* 0x000fe200024050ff */
[----:B0-----:R-:W-:-:S08]  /*9730*/  FMUL R19, R142, R11 ;  /* 0x0000000b8e137220 */ /* 0x001fd00000400000 */
[----:B------:R-:W-:Y:S01]  /*9740*/  @P0 STG.E desc[UR16][R4.64+0x84], R139 ;  /* 0x0000848b04000986 */ /* 0x000fe2000c101910 */
[----:B------:R-:W-:Y:S02]  /*9750*/  ISETP.GT.AND P0, PT, R0, RZ, P5 ;  /* 0x000000ff0000720c */ /* 0x000fe40002f04270 */
[----:B------:R-:W-:-:S11]  /*9760*/  F2FP.TF32.F32.PACK_B R19, R19 ;  /* 0x00000013ff13723e */ /* 0x000fd600024050ff */
[----:B------:R0:W-:Y:S01]  /*9770*/  @P0 STG.E desc[UR16][R2.64+0xa0], R17 ;  /* 0x0000a01102000986 */ /* 0x0001e2000c101910 */
[----:B------:R-:W-:Y:S01]  /*9780*/  ISETP.GT.AND P0, PT, R0, RZ, P4 ;  /* 0x000000ff0000720c */ /* 0x000fe20002704270 */
[----:B0-----:R-:W-:-:S12]  /*9790*/  FMUL R17, R144, R11 ;  /* 0x0000000b90117220 */ /* 0x001fd80000400000 */
[----:B------:R-:W-:Y:S01]  /*97a0*/  @P0 STG.E desc[UR16][R2.64+0xa4], R141 ;  /* 0x0000a48d02000986 */ /* 0x000fe2000c101910 */
[----:B------:R-:W-:Y:S02]  /*97b0*/  ISETP.GT.AND P0, PT, R0, 0x8, P5 ;  /* 0x000000080000780c */ /* 0x000fe40002f04270 */
[----:B------:R-:W-:-:S11]  /*97c0*/  F2FP.TF32.F32.PACK_B R17, R17 ;  /* 0x00000011ff11723e */ /* 0x000fd600024050ff */
[----:B------:R0:W-:Y:S01]  /*97d0*/  @P0 STG.E desc[UR16][R4.64+0xa0], R19 ;  /* 0x0000a01304000986 */ /* 0x0001e2000c101910 */
[----:B------:R-:W-:Y:S01]  /*97e0*/  ISETP.GT.AND P0, PT, R0, 0x8, P4 ;  /* 0x000000080000780c */ /* 0x000fe20002704270 */
[----:B0-----:R-:W-:-:S12]  /*97f0*/  FMUL R19, R146, R11 ;  /* 0x0000000b92137220 */ /* 0x001fd80000400000 */
[----:B------:R-:W-:Y:S01]  /*9800*/  @P0 STG.E desc[UR16][R4.64+0xa4], R143 ;  /* 0x0000a48f04000986 */ /* 0x000fe2000c101910 */
[----:B------:R-:W-:Y:S02]  /*9810*/  ISETP.GT.AND P0, PT, R0, RZ, P3 ;  /* 0x000000ff0000720c */ /* 0x000fe40001f04270 */
[----:B------:R-:W-:-:S11]  /*9820*/  F2FP.TF32.F32.PACK_B R19, R19 ;  /* 0x00000013ff13723e */ /* 0x000fd600024050ff */
[----:B------:R0:W-:Y:S01]  /*9830*/  @P0 STG.E desc[UR16][R2.64+0xc0], R17 ;  /* 0x0000c01102000986 */ /* 0x0001e2000c101910 */
[----:B------:R-:W-:-:S04]  /*9840*/  ISETP.GT.AND P0, PT, R10, 0x31, PT ;  /* 0x000000310a00780c */ /* 0x000fc80003f04270 */
[----:B------:R-:W-:Y:S01]  /*9850*/  ISETP.GT.AND P1, PT, R0, RZ, P0 ;  /* 0x000000ff0000720c */ /* 0x000fe20000724270 */
[----:B0-----:R-:W-:-:S05]  /*9860*/  FMUL R17, R148, R11 ;  /* 0x0000000b94117220 */ /* 0x001fca0000400000 */
[----:B------:R-:W-:-:S07]  /*9870*/  F2FP.TF32.F32.PACK_B R17, R17 ;  /* 0x00000011ff11723e */ /* 0x000fce00024050ff */
[----:B------:R-:W-:Y:S01]  /*9880*/  @P1 STG.E desc[UR16][R2.64+0xc4], R145 ;  /* 0x0000c49102001986 */ /* 0x000fe2000c101910 */
[----:B------:R-:W-:-:S13]  /*9890*/  ISETP.GT.AND P1, PT, R0, 0x8, P3 ;  /* 0x000000080000780c */ /* 0x000fda0001f24270 */
[----:B------:R0:W-:Y:S01]  /*98a0*/  @P1 STG.E desc[UR16][R4.64+0xc0], R19 ;  /* 0x0000c01304001986 */ /* 0x0001e2000c101910 */
[----:B------:R-:W-:Y:S02]  /*98b0*/  ISETP.GT.AND P1, PT, R0, 0x8, P0 ;  /* 0x000000080000780c */ /* 0x000fe40000724270 */
[----:B0-----:R-:W-:-:S11]  /*98c0*/  LOP3.LUT R19, R9, 0x20, RZ, 0xfc, !PT ;  /* 0x0000002009137812 */ /* 0x001fd600078efcff */
[----:B------:R-:W-:Y:S01]  /*98d0*/  @P1 STG.E desc[UR16][R4.64+0xc4], R147 ;  /* 0x0000c49304001986 */ /* 0x000fe2000c101910 */
[----:B------:R-:W-:-:S13]  /*98e0*/  ISETP.GT.AND P1, PT, R0, RZ, P2 ;  /* 0x000000ff0000720c */ /* 0x000fda0001724270 */
[----:B------:R-:W-:Y:S01]  /*98f0*/  @P1 STG.E desc[UR16][R2.64+0xe0], R17 ;  /* 0x0000e01102001986 */ /* 0x000fe2000c101910 */
[----:B------:R-:W-:-:S04]  /*9900*/  ISETP.GT.AND P1, PT, R10, 0x39, PT ;  /* 0x000000390a00780c */ /* 0x000fc80003f24270 */
[----:B------:R-:W-:-:S13]  /*9910*/  ISETP.GT.AND P6, PT, R0, RZ, P1 ;  /* 0x000000ff0000720c */ /* 0x000fda0000fc4270 */
[----:B------:R-:W-:Y:S01]  /*9920*/  @P6 STG.E desc[UR16][R2.64+0xe4], R149 ;  /* 0x0000e49502006986 */ /* 0x000fe2000c101910 */
[----:B------:R-:W-:-:S13]  /*9930*/  ISETP.GT.AND P6, PT, R0, 0x8, P2 ;  /* 0x000000080000780c */ /* 0x000fda00017c4270 */
[----:B------:R0:W-:Y:S01]  /*9940*/  @P6 STG.E desc[UR16][R4.64+0xe0], R23 ;  /* 0x0000e01704006986 */ /* 0x0001e2000c101910 */
[----:B------:R-:W-:Y:S02]  /*9950*/  ISETP.GT.AND P6, PT, R0, 0x8, P1 ;  /* 0x000000080000780c */ /* 0x000fe40000fc4270 */
[----:B0-----:R-:W-:-:S11]  /*9960*/  LOP3.LUT R23, R9, 0x24, RZ, 0xfc, !PT ;  /* 0x0000002409177812 */ /* 0x001fd600078efcff */
[----:B------:R-:W-:Y:S01]  /*9970*/  @P6 STG.E desc[UR16][R4.64+0xe4], R151 ;  /* 0x0000e49704006986 */ /* 0x000fe2000c101910 */
[----:B------:R-:W-:-:S05]  /*9980*/  IADD3 R122, P6, R19, R2, RZ ;  /* 0x00000002137a7210 */ /* 0x000fca0007fde0ff */
[----:B------:R-:W-:Y:S01]  /*9990*/  IMAD.X R123, R21, 0x1, R3, P6 ;  /* 0x00000001157b7824 */ /* 0x000fe200030e0603 */
[----:B------:R-:W-:-:S04]  /*99a0*/  ISETP.GT.AND P6, PT, R10, RZ, PT ;  /* 0x000000ff0a00720c */ /* 0x000fc80003fc4270 */
[----:B------:R-:W-:-:S13]  /*99b0*/  ISETP.GT.AND P6, PT, R0, 0x40, P6 ;  /* 0x000000400000780c */ /* 0x000fda00037c4270 */
[----:B------:R-:W-:Y:S01]  /*99c0*/  @P6 STG.E desc[UR16][R6.64], R121 ;  /* 0x0000007906006986 */ /* 0x000fe2000c101910 */
[----:B------:R-:W-:-:S05]  /*99d0*/  IADD3 R124, P6, R23, R2, RZ ;  /* 0x00000002177c7210 */ /* 0x000fca0007fde0ff */
[----:B------:R-:W-:Y:S01]  /*99e0*/  IMAD.X R125, R21, 0x1, R3, P6 ;  /* 0x00000001157d7824 */ /* 0x000fe200030e0603 */
[----:B------:R-:W-:-:S04]  /*99f0*/  ISETP.GT.AND P6, PT, R10, 0x1, PT ;  /* 0x000000010a00780c */ /* 0x000fc80003fc4270 */
[----:B------:R-:W-:-:S13]  /*9a00*/  ISETP.GT.AND P6, PT, R0, 0x40, P6 ;  /* 0x000000400000780c */ /* 0x000fda00037c4270 */
[----:B------:R0:W-:Y:S01]  /*9a10*/  @P6 STG.E desc[UR16][R14.64], R89 ;  /* 0x000000590e006986 */ /* 0x0001e2000c101910 */
[----:B------:R-:W-:-:S05]  /*9a20*/  IADD3 R16, P6, R9, R4, RZ ;  /* 0x0000000409107210 */ /* 0x000fca0007fde0ff */
[----:B------:R-:W-:Y:S01]  /*9a30*/  IMAD.X R17, R21, 0x1, R5, P6 ;  /* 0x0000000115117824 */ /* 0x000fe200030e0605 */
[----:B------:R-:W-:-:S04]  /*9a40*/  ISETP.GT.AND P6, PT, R10, RZ, PT ;  /* 0x000000ff0a00720c */ /* 0x000fc80003fc4270 */
[----:B------:R-:W-:Y:S02]  /*9a50*/  ISETP.GT.AND P6, PT, R0, 0x48, P6 ;  /* 0x000000480000780c */ /* 0x000fe400037c4270 */
[C---:B0-----:R-:W-:Y:S02]  /*9a60*/  LOP3.LUT R15, R9.reuse, 0x40, RZ, 0xfc, !PT ;  /* 0x00000040090f7812 */ /* 0x041fe400078efcff */
[----:B------:R-:W-:-:S09]  /*9a70*/  LOP3.LUT R89, R9, 0x44, RZ, 0xfc, !PT ;  /* 0x0000004409597812 */ /* 0x000fd200078efcff */
        /* <DEDUP_REMOVED lines=8> */
[----:B------:R-:W-:-:S04]  /*9b00*/  ISETP.GT.AND P6, PT, R10, 0x8, PT ;  /* 0x000000080a00780c */ /* 0x000fc80003fc4270 */
[----:B------:R-:W-:Y:S01]  /*9b10*/  ISETP.GT.AND P6, PT, R0, 0x40, P6 ;  /* 0x000000400000780c */ /* 0x000fe200037c4270 */
[----:B0-----:R-:W-:-:S05]  /*9b20*/  FMUL R91, R93, R11 ;  /* 0x0000000b5d5b7220 */ /* 0x001fca0000400000 */
[----:B------:R-:W-:-:S07]  /*9b30*/  F2FP.TF32.F32.PACK_B R91, R91 ;  /* 0x0000005bff5b723e */ /* 0x000fce00024050ff */
        /* <DEDUP_REMOVED lines=11> */
[----:B------:R-:W-:Y:S02]  /*9bf0*/  ISETP.GT.AND P6, PT, R0, 0x48, P6 ;  /* 0x000000480000780c */ /* 0x000fe400037c4270 */
[----:B0-----:R-:W-:-:S11]  /*9c00*/  LOP3.LUT R91, R9, 0x60, RZ, 0xfc, !PT ;  /* 0x00000060095b7812 */ /* 0x001fd600078efcff */
[----:B------:R0:W-:Y:S01]  /*9c10*/  @P6 STG.E desc[UR16][R92.64], R133 ;  /* 0x000000855c006986 */ /* 0x0001e2000c101910 */
[----:B------:R-:W-:-:S05]  /*9c20*/  IADD3 R120, P6, R23, R4, RZ ;  /* 0x0000000417787210 */ /* 0x000fca0007fde0ff */
[----:B------:R-:W-:Y:S01]  /*9c30*/  IMAD.X R121, R21, 0x1, R5, P6 ;  /* 0x0000000115797824 */ /* 0x000fe200030e0605 */
[----:B------:R-:W-:-:S04]  /*9c40*/  ISETP.GT.AND P6, PT, R10, 0x9, PT ;  /* 0x000000090a00780c */ /* 0x000fc80003fc4270 */
[----:B------:R-:W-:Y:S01]  /*9c50*/  ISETP.GT.AND P6, PT, R0, 0x48, P6 ;  /* 0x000000480000780c */ /* 0x000fe200037c4270 */
[----:B0-----:R-:W-:Y:S01]  /*9c60*/  FMUL R133, R98, R11 ;  /* 0x0000000b62857220 */ /* 0x001fe20000400000 */
[----:B------:R-:W-:-:S04]  /*9c70*/  LOP3.LUT R93, R9, 0x64, RZ, 0xfc, !PT ;  /* 0x00000064095d7812 */ /* 0x000fc800078efcff */
        /* <DEDUP_REMOVED lines=88> */
[----:B------:R-:W-:Y:S01]  /*a200*/  ISETP.GT.AND P6, PT, R0, 0x40, P5 ;  /* 0x000000400000780c */ /* 0x000fe20002fc4270 */
[----:B0-----:R-:W-:-:S05]  /*a210*/  FMUL R107, R109, R11 ;  /* 0x0000000b6d6b7220 */ /* 0x001fca0000400000 */
        /* <DEDUP_REMOVED lines=10> */
[----:B------:R-:W-:Y:S02]  /*a2c0*/  ISETP.GT.AND P6, PT, R0, 0x48, P5 ;  /* 0x000000480000780c */ /* 0x000fe40002fc4270 */
[----:B0-----:R-:W-:-:S11]  /*a2d0*/  LOP3.LUT R107, R9, 0xe0, RZ, 0xfc, !PT ;  /* 0x000000e0096b7812 */ /* 0x001fd600078efcff */
        /* <DEDUP_REMOVED lines=17> */
[----:B------:R-:W-:Y:S01]  /*a3f0*/  @P6 STG.E desc[UR16][R128.64], R113 ;  /* 0x0000007180006986 */ /* 0x000fe2000c101910 */
[----:B------:R-:W-:-:S05]  /*a400*/  IADD3 R2, P6, R103, R4, RZ ;  /* 0x0000000467027210 */ /* 0x000fca0007fde0ff */
[----:B------:R-:W-:Y:S01]  /*a410*/  IMAD.X R3, R21, 0x1, R5, P6 ;  /* 0x0000000115037824 */ /* 0x000fe200030e0605 */
[----:B------:R-:W-:-:S13]  /*a420*/  ISETP.GT.AND P6, PT, R0, 0x48, P3 ;  /* 0x000000480000780c */ /* 0x000fda0001fc4270 */
        /* <DEDUP_REMOVED lines=29> */
[----:B------:R-:W-:-:S04]  /*a600*/  ISETP.GT.AND P6, PT, R10, RZ, PT ;  /* 0x000000ff0a00720c */ /* 0x000fc80003fc4270 */
[----:B------:R-:W-:Y:S01]  /*a610*/  ISETP.GT.AND P6, PT, R0, 0x80, P6 ;  /* 0x000000800000780c */ /* 0x000fe200037c4270 */
[----:B0-----:R-:W-:-:S05]  /*a620*/  FMUL R119, R58, R11 ;  /* 0x0000000b3a777220 */ /* 0x001fca0000400000 */
[----:B------:R-:W-:-:S07]  /*a630*/  F2FP.TF32.F32.PACK_B R119, R119 ;  /* 0x00000077ff77723e */ /* 0x000fce00024050ff */
        /* <DEDUP_REMOVED lines=55> */
[-C--:B0-----:R-:W-:Y:S01]  /*a9b0*/  FMUL R111, R67, R11.reuse ;  /* 0x0000000b436f7220 */ /* 0x081fe20000400000 */
[----:B------:R-:W-:-:S04]  /*a9c0*/  FMUL R113, R68, R11 ;  /* 0x0000000b44717220 */ /* 0x000fc80000400000 */
[----:B------:R-:W-:Y:S02]  /*a9d0*/  F2FP.TF32.F32.PACK_B R111, R111 ;  /* 0x0000006fff6f723e */ /* 0x000fe400024050ff */
[----:B------:R-:W-:-:S05]  /*a9e0*/  F2FP.TF32.F32.PACK_B R113, R113 ;  /* 0x00000071ff71723e */ /* 0x000fca00024050ff */
[----:B------:R0:W-:Y:S01]  /*a9f0*/  @P6 STG.E desc[UR16][R116.64], R65 ;  /* 0x0000004174006986 */ /* 0x0001e2000c101910 */
[----:B------:R-:W-:-:S05]  /*aa00*/  IADD3 R56, P6, R15, R16, RZ ;  /* 0x000000100f387210 */ /* 0x000fca0007fde0ff */
[----:B------:R-:W-:Y:S01]  /*aa10*/  IMAD.X R57, R17, 0x1, R21, P6 ;  /* 0x0000000111397824 */ /* 0x000fe200030e0615 */
[----:B------:R-:W-:-:S04]  /*aa20*/  ISETP.GT.AND P6, PT, R10, 0x10, PT ;  /* 0x000000100a00780c */ /* 0x000fc80003fc4270 */
        /* <DEDUP_REMOVED lines=8> */
[----:B0-----:R-:W-:Y:S01]  /*aab0*/  IMAD.X R65, R7, 0x1, R21, P6 ;  /* 0x0000000107417824 */ /* 0x001fe200030e0615 */
[----:B------:R-:W-:-:S04]  /*aac0*/  ISETP.GT.AND P6, PT, R10, 0x18, PT ;  /* 0x000000180a00780c */ /* 0x000fc80003fc4270 */
[----:B------:R-:W-:Y:S01]  /*aad0*/  ISETP.GT.AND P6, PT, R0, 0x80, P6 ;  /* 0x000000800000780c */ /* 0x000fe200037c4270 */
[----:B-1----:R-:W-:-:S05]  /*aae0*/  FMUL R111, R70, R11 ;  /* 0x0000000b466f7220 */ /* 0x002fca0000400000 */
        /* <DEDUP_REMOVED lines=89> */
[----:B0-----:R-:W-:-:S05]  /*b080*/  IADD3 R6, P6, R109, R16, RZ ;  /* 0x000000106d067210 */ /* 0x001fca0007fde0ff */
[----:B------:R-:W-:Y:S01]  /*b090*/  IMAD.X R7, R17, 0x1, R21, P6 ;  /* 0x0000000111077824 */ /* 0x000fe200030e0615 */
[----:B------:R-:W-:Y:S01]  /*b0a0*/  ISETP.GT.AND P6, PT, R0, 0x80, P1 ;  /* 0x000000800000780c */ /* 0x000fe20000fc4270 */
[----:B-1----:R-:W-:-:S05]  /*b0b0*/  FMUL R65, R26, R11 ;  /* 0x0000000b1a417220 */ /* 0x002fca0000400000 */
        /* <DEDUP_REMOVED lines=11> */
[----:B------:R1:W-:Y:S01]  /*b170*/  @P6 STG.E desc[UR16][R6.64], R87 ;  /* 0x0000005706006986 */ /* 0x0003e2000c101910 */
[----:B------:R-:W-:-:S05]  /*b180*/  IADD3 R60, P6, R2, R19, RZ ;  /* 0x00000013023c7210 */ /* 0x000fca0007fde0ff */
[----:B------:R-:W-:Y:S01]  /*b190*/  IMAD.X R61, R3, 0x1, R21, P6 ;  /* 0x00000001033d7824 */ /* 0x000fe200030e0615 */
[----:B------:R-:W-:-:S04]  /*b1a0*/  ISETP.GT.AND P6, PT, R10, RZ, PT ;  /* 0x000000ff0a00720c */ /* 0x000fc80003fc4270 */
[----:B------:R-:W-:-:S13]  /*b1b0*/  ISETP.GT.AND P6, PT, R0, 0xc0, P6 ;  /* 0x000000c00000780c */ /* 0x000fda00037c4270 */
[----:B------:R-:W-:Y:S01]  /*b1c0*/  @P6 STG.E desc[UR16][R16.64], R63 ;  /* 0x0000003f10006986 */ /* 0x000fe2000c101910 */
[----:B0-----:R-:W-:-:S05]  /*b1d0*/  IADD3 R58, P6, R2, R23, RZ ;  /* 0x00000017023a7210 */ /* 0x001fca0007fde0ff */
[----:B------:R-:W-:Y:S01]  /*b1e0*/  IMAD.X R59, R3, 0x1, R21, P6 ;  /* 0x00000001033b7824 */ /* 0x000fe200030e0615 */
[----:B------:R-:W-:-:S04]  /*b1f0*/  ISETP.GT.AND P6, PT, R10, 0x1, PT ;  /* 0x000000010a00780c */ /* 0x000fc80003fc4270 */
[----:B------:R-:W-:-:S13]  /*b200*/  ISETP.GT.AND P6, PT, R0, 0xc0, P6 ;  /* 0x000000c00000780c */ /* 0x000fda00037c4270 */
[----:B------:R0:W-:Y:S01]  /*b210*/  @P6 STG.E desc[UR16][R56.64], R25 ;  /* 0x0000001938006986 */ /* 0x0001e2000c101910 */
[----:B-1----:R-:W-:-:S05]  /*b220*/  IADD3 R6, P6, R4, R9, RZ ;  /* 0x0000000904067210 */ /* 0x002fca0007fde0ff */
        /* <DEDUP_REMOVED lines=49> */
[----:B------:R-:W-:Y:S01]  /*b540*/  IADD3 R6, P6, R4, R15, RZ ;  /* 0x0000000f04067210 */ /* 0x000fe20007fde0ff */
[----:B------:R-:W-:-:S04]  /*b550*/  FMUL R15, R34, R11 ;  /* 0x0000000b220f7220 */ /* 0x000fc80000400000 */
[----:B------:R-:W-:Y:S01]  /*b560*/  IMAD.X R7, R5, 0x1, R21, P6 ;  /* 0x0000000105077824 */ /* 0x000fe200030e0615 */
[----:B------:R-:W-:Y:S02]  /*b570*/  ISETP.GT.AND P6, PT, R10, 0x10, PT ;  /* 0x000000100a00780c */ /* 0x000fe40003fc4270 */
[----:B------:R-:W-:Y:S02]  /*b580*/  F2FP.TF32.F32.PACK_B R15, R15 ;  /* 0x0000000fff0f723e */ /* 0x000fe400024050ff */
[----:B------:R-:W-:Y:S01]  /*b590*/  ISETP.GT.AND P6, PT, R0, 0xc8, P6 ;  /* 0x000000c80000780c */ /* 0x000fe200037c4270 */
[----:B0-----:R-:W-:-:S05]  /*b5a0*/  FMUL R17, R36, R11 ;  /* 0x0000000b24117220 */ /* 0x001fca0000400000 */
[----:B------:R-:W-:-:S07]  /*b5b0*/  F2FP.TF32.F32.PACK_B R17, R17 ;  /* 0x00000011ff11723e */ /* 0x000fce00024050ff */
        /* <DEDUP_REMOVED lines=44> */
[----:B------:R-:W-:-:S04]  /*b880*/  ISETP.GT.AND P6, PT, R10, 0x20, PT ;  /* 0x000000200a00780c */ /* 0x000fc80003fc4270 */
[----:B------:R-:W-:Y:S01]  /*b890*/  ISETP.GT.AND P6, PT, R0, 0xc8, P6 ;  /* 0x000000c80000780c */ /* 0x000fe200037c4270 */
[----:B0-----:R-:W-:-:S05]  /*b8a0*/  FMUL R15, R44, R11 ;  /* 0x0000000b2c0f7220 */ /* 0x001fca0000400000 */
[----:B------:R-:W-:-:S07]  /*b8b0*/  F2FP.TF32.F32.PACK_B R15, R15 ;  /* 0x0000000fff0f723e */ /* 0x000fce00024050ff */
[----:B------:R0:W-:Y:S01]  /*b8c0*/  @P6 STG.E desc[UR16][R16.64], R23 ;  /* 0x0000001710006986 */ /* 0x0001e2000c101910 */
[----:B------:R-:W-:-:S04]  /*b8d0*/  ISETP.GT.AND P6, PT, R10, 0x21, PT ;  /* 0x000000210a00780c */ /* 0x000fc80003fc4270 */
[----:B------:R-:W-:Y:S01]  /*b8e0*/  ISETP.GT.AND P6, PT, R0, 0xc8, P6 ;  /* 0x000000c80000780c */ /* 0x000fe200037c4270 */
[-C--:B0-----:R-:W-:Y:S01]  /*b8f0*/  FMUL R17, R46, R11.reuse ;  /* 0x0000000b2e117220 */ /* 0x081fe20000400000 */
[----:B------:R-:W-:-:S04]  /*b900*/  FMUL R23, R50, R11 ;  /* 0x0000000b32177220 */ /* 0x000fc80000400000 */
[----:B------:R-:W-:-:S07]  /*b910*/  F2FP.TF32.F32.PACK_B R17, R17 ;  /* 0x00000011ff11723e */ /* 0x000fce00024050ff */
[----:B------:R0:W-:Y:S01]  /*b920*/  @P6 STG.E desc[UR16][R6.64], R43 ;  /* 0x0000002b06006986 */ /* 0x0001e2000c101910 */
[----:B------:R-:W-:Y:S02]  /*b930*/  IADD3 R8, P6, R2, R99, RZ ;  /* 0x0000006302087210 */ /* 0x000fe40007fde0ff */
[----:B------:R-:W-:-:S03]  /*b940*/  F2FP.TF32.F32.PACK_B R23, R23 ;  /* 0x00000017ff17723e */ /* 0x000fc600024050ff */
[----:B------:R-:W-:Y:S01]  /*b950*/  IMAD.X R9, R3, 0x1, R21, P6 ;  /* 0x0000000103097824 */ /* 0x000fe200030e0615 */
[C---:B------:R-:W-:Y:S02]  /*b960*/  ISETP.GT.AND P6, PT, R0.reuse, 0xc0, P5 ;  /* 0x000000c00000780c */ /* 0x040fe40002fc4270 */
[----:B------:R-:W-:-:S11]  /*b970*/  ISETP.GT.AND P5, PT, R0, 0xc8, P5 ;  /* 0x000000c80000780c */ /* 0x000fd60002fa4270 */
[----:B------:R1:W-:Y:S01]  /*b980*/  @P6 STG.E desc[UR16][R8.64], R15 ;  /* 0x0000000f08006986 */ /* 0x0003e2000c101910 */
[----:B------:R-:W-:-:S05]  /*b990*/  IADD3 R12, P6, R2, R101, RZ ;  /* 0x00000065020c7210 */ /* 0x000fca0007fde0ff */
[----:B------:R-:W-:Y:S01]  /*b9a0*/  IMAD.X R13, R3, 0x1, R21, P6 ;  /* 0x00000001030d7824 */ /* 0x000fe200030e0615 */
[C---:B------:R-:W-:Y:S02]  /*b9b0*/  ISETP.GT.AND P6, PT, R0.reuse, 0xc0, P4 ;  /* 0x000000c00000780c */ /* 0x040fe400027c4270 */
[----:B------:R-:W-:-:S11]  /*b9c0*/  ISETP.GT.AND P4, PT, R0, 0xc8, P4 ;  /* 0x000000c80000780c */ /* 0x000fd60002784270 */
[----:B------:R2:W-:Y:S01]  /*b9d0*/  @P6 STG.E desc[UR16][R12.64], R45 ;  /* 0x0000002d0c006986 */ /* 0x0005e2000c101910 */
[----:B0-----:R-:W-:-:S05]  /*b9e0*/  IADD3 R6, P6, R4, R99, RZ ;  /* 0x0000006304067210 */ /* 0x001fca0007fde0ff */
[----:B------:R-:W-:Y:S01]  /*b9f0*/  IMAD.X R7, R5, 0x1, R21, P6 ;  /* 0x0000000105077824 */ /* 0x000fe200030e0615 */
[----:B-1----:R-:W-:-:S04]  /*ba00*/  IADD3 R8, P6, R4, R101, RZ ;  /* 0x0000006504087210 */ /* 0x002fc80007fde0ff */
[----:B------:R0:W-:Y:S01]  /*ba10*/  @P5 STG.E desc[UR16][R6.64], R17 ;  /* 0x0000001106005986 */ /* 0x0001e2000c101910 */
[--C-:B------:R-:W-:Y:S01]  /*ba20*/  IMAD.X R9, R5, 0x1, R21.reuse, P6 ;  /* 0x0000000105097824 */ /* 0x100fe200030e0615 */
[----:B--2---:R-:W-:Y:S02]  /*ba30*/  IADD3 R12, P6, R2, R103, RZ ;  /* 0x00000067020c7210 */ /* 0x004fe40007fde0ff */
[C---:B------:R-:W-:Y:S02]  /*ba40*/  ISETP.GT.AND P5, PT, R0.reuse, 0xc0, P3 ;  /* 0x000000c00000780c */ /* 0x040fe40001fa4270 */
[----:B------:R1:W-:Y:S01]  /*ba50*/  @P4 STG.E desc[UR16][R8.64], R47 ;  /* 0x0000002f08004986 */ /* 0x0003e2000c101910 */
[C---:B------:R-:W-:Y:S01]  /*ba60*/  ISETP.GT.AND P4, PT, R0.reuse, 0xc0, P0 ;  /* 0x000000c00000780c */ /* 0x040fe20000784270 */
[----:B------:R-:W-:Y:S01]  /*ba70*/  IMAD.X R13, R3, 0x1, R21, P6 ;  /* 0x00000001030d7824 */ /* 0x000fe200030e0615 */
[C---:B------:R-:W-:Y:S02]  /*ba80*/  ISETP.GT.AND P3, PT, R0.reuse, 0xc8, P3 ;  /* 0x000000c80000780c */ /* 0x040fe40001f64270 */
[----:B------:R-:W-:-:S02]  /*ba90*/  ISETP.GT.AND P0, PT, R0, 0xc8, P0 ;  /* 0x000000c80000780c */ /* 0x000fc40000704270 */
[----:B0-----:R-:W-:-:S04]  /*baa0*/  IADD3 R6, P6, R2, R105, RZ ;  /* 0x0000006902067210 */ /* 0x001fc80007fde0ff */
[----:B------:R0:W-:Y:S01]  /*bab0*/  @P5 STG.E desc[UR16][R12.64], R19 ;  /* 0x000000130c005986 */ /* 0x0001e2000c101910 */
[--C-:B------:R-:W-:Y:S01]  /*bac0*/  IMAD.X R7, R3, 0x1, R21.reuse, P6 ;  /* 0x0000000103077824 */ /* 0x100fe200030e0615 */
[----:B------:R-:W-:Y:S02]  /*bad0*/  IADD3 R10, P6, R4, R105, RZ ;  /* 0x00000069040a7210 */ /* 0x000fe40007fde0ff */
[----:B------:R-:W-:Y:S02]  /*bae0*/  IADD3 R14, P5, R2, R107, RZ ;  /* 0x0000006b020e7210 */ /* 0x000fe40007fbe0ff */
[----:B------:R0:W-:Y:S01]  /*baf0*/  @P4 STG.E desc[UR16][R6.64], R49 ;  /* 0x0000003106004986 */ /* 0x0001e2000c101910 */
[C---:B-1----:R-:W-:Y:S01]  /*bb00*/  IADD3 R8, P4, R4.reuse, R103, RZ ;  /* 0x0000006704087210 */ /* 0x042fe20007f9e0ff */
[--C-:B------:R-:W-:Y:S01]  /*bb10*/  IMAD.X R11, R5, 0x1, R21.reuse, P6 ;  /* 0x00000001050b7824 */ /* 0x100fe200030e0615 */
[C---:B------:R-:W-:Y:S01]  /*bb20*/  IADD3 R16, P6, R4.reuse, R107, RZ ;  /* 0x0000006b04107210 */ /* 0x040fe20007fde0ff */
[--C-:B------:R-:W-:Y:S01]  /*bb30*/  IMAD.X R15, R3, 0x1, R21.reuse, P5 ;  /* 0x00000001030f7824 */ /* 0x100fe200028e0615 */
[-C--:B------:R-:W-:Y:S01]  /*bb40*/  IADD3 R4, P5, R4, R109.reuse, RZ ;  /* 0x0000006d04047210 */ /* 0x080fe20007fbe0ff */
[C-C-:B------:R-:W-:Y:S01]  /*bb50*/  IMAD.X R9, R5.reuse, 0x1, R21.reuse, P4 ;  /* 0x0000000105097824 */ /* 0x140fe200020e0615 */
[----:B------:R-:W-:Y:S01]  /*bb60*/  IADD3 R2, P4, R2, R109, RZ ;  /* 0x0000006d02027210 */ /* 0x000fe20007f9e0ff */
[C-C-:B------:R-:W-:Y:S01]  /*bb70*/  IMAD.X R17, R5.reuse, 0x1, R21.reuse, P6 ;  /* 0x0000000105117824 */ /* 0x140fe200030e0615 */
[C---:B------:R-:W-:Y:S01]  /*bb80*/  ISETP.GT.AND P6, PT, R0.reuse, 0xc0, P1 ;  /* 0x000000c00000780c */ /* 0x040fe20000fc4270 */
[--C-:B------:R-:W-:Y:S01]  /*bb90*/  IMAD.X R5, R5, 0x1, R21.reuse, P5 ;  /* 0x0000000105057824 */ /* 0x100fe200028e0615 */
[C---:B------:R-:W-:Y:S01]  /*bba0*/  ISETP.GT.AND P1, PT, R0.reuse, 0xc8, P1 ;  /* 0x000000c80000780c */ /* 0x040fe20000f24270 */
[----:B------:R-:W-:Y:S01]  /*bbb0*/  IMAD.X R3, R3, 0x1, R21, P4 ;  /* 0x0000000103037824 */ /* 0x000fe200020e0615 */
[C---:B------:R-:W-:Y:S01]  /*bbc0*/  ISETP.GT.AND P4, PT, R0.reuse, 0xc0, P2 ;  /* 0x000000c00000780c */ /* 0x040fe20001784270 */
[----:B------:R0:W-:Y:S01]  /*bbd0*/  @P3 STG.E desc[UR16][R8.64], R23 ;  /* 0x0000001708003986 */ /* 0x0001e2000c101910 */
[----:B------:R-:W-:-:S03]  /*bbe0*/  ISETP.GT.AND P2, PT, R0, 0xc8, P2 ;  /* 0x000000c80000780c */ /* 0x000fc60001744270 */
[----:B------:R0:W-:Y:S08]  /*bbf0*/  @P0 STG.E desc[UR16][R10.64], R51 ;  /* 0x000000330a000986 */ /* 0x0001f0000c101910 */
[----:B------:R0:W-:Y:S04]  /*bc00*/  @P4 STG.E desc[UR16][R14.64], R25 ;  /* 0x000000190e004986 */ /* 0x0001e8000c101910 */
[----:B------:R0:W-:Y:S04]  /*bc10*/  @P6 STG.E desc[UR16][R2.64], R53 ;  /* 0x0000003502006986 */ /* 0x0001e8000c101910 */
[----:B------:R0:W-:Y:S01]  /*bc20*/  @P2 STG.E desc[UR16][R16.64], R27 ;  /* 0x0000001b10002986 */ /* 0x0001e2000c101910 */
[----:B------:R-:W-:Y:S05]  /*bc30*/  @!P1 EXIT ;  /* 0x000000000000994d */ /* 0x000fea0003800000 */
[----:B------:R-:W-:-:S05]  /*bc40*/  F2FP.TF32.F32.PACK_B R55, R55 ;  /* 0x00000037ff37723e */ /* 0x000fca00024050ff */
[----:B------:R-:W-:Y:S01]  /*bc50*/  STG.E desc[UR16][R4.64], R55 ;  /* 0x0000003704007986 */ /* 0x000fe2000c101910 */
[----:B------:R-:W-:Y:S05]  /*bc60*/  EXIT ;  /* 0x000000000000794d */ /* 0x000fea0003800000 */
.L_x_9:
[----:B------:R-:W-:-:S13]  /*bc70*/  ISETP.NE.AND P0, PT, R4, RZ, PT ;  /* 0x000000ff0400720c */ /* 0x000fda0003f05270 */
[----:B------:R-:W-:Y:S05]  /*bc80*/  @P0 EXIT ;  /* 0x000000000000094d */ /* 0x000fea0003800000 */
[----:B------:R-:W-:-:S13]  /*bc90*/  ELECT P0, URZ, PT ;  /* 0x00000000003f782f */ /* 0x000fda0003800000 */
[----:B------:R-:W-:Y:S05]  /*bca0*/  @!P0 BRA `(.L_x_242) ;  /* 0x00000008000c8947 */ /* 0x000fea0003800000 */
[----:B------:R-:W-:Y:S02]  /*bcb0*/  ISETP.GE.AND P0, PT, R2, 0x1, PT ;  /* 0x000000010200780c */ /* 0x000fe40003f06270 */
[----:B------:R-:W-:-:S04]  /*bcc0*/  SHF.R.S32.HI R3, RZ, 0x1f, R6 ;  /* 0x0000001fff037819 */ /* 0x000fc80000011406 */
[----:B------:R-:W-:-:S07]  /*bcd0*/  LEA.HI R4, R3, R6, RZ, 0x7 ;  /* 0x0000000603047211 */ /* 0x000fce00078f38ff */
[----:B------:R-:W-:Y:S05]  /*bce0*/  @!P0 BRA `(.L_x_242) ;  /* 0x0000000400fc8947 */ /* 0x000fea0003800000 */
[----:B------:R-:W1:Y:S01]  /*bcf0*/  S2R R3, SR_CTAID.X ;  /* 0x0000000000037919 */ /* 0x000e620000002500 */
[----:B------:R-:W-:Y:S01]  /*bd00*/  LOP3.LUT R5, R4, 0xffffff80, RZ, 0xc0, !PT ;  /* 0xffffff8004057812 */ /* 0x000fe200078ec0ff */
[----:B------:R-:W-:Y:S01]  /*bd10*/  ULDC UR4, c[0x0][0x384] ;  /* 0x0000e10000047ab9 */ /* 0x000fe20000000800 */
[C---:B------:R-:W-:Y:S01]  /*bd20*/  LOP3.LUT P0, RZ, R6.reuse, 0x1f, RZ, 0xc0, !PT ;  /* 0x0000001f06ff7812 */ /* 0x040fe2000780c0ff */
[----:B------:R-:W2:Y:S01]  /*bd30*/  S2R R10, SR_CTAID.Y ;  /* 0x00000000000a7919 */ /* 0x000ea20000002600 */
[----:B------:R-:W-:Y:S01]  /*bd40*/  ULDC UR5, c[0x0][0x388] ;  /* 0x0000e20000057ab9 */ /* 0x000fe20000000800 */
[----:B------:R-:W-:Y:S01]  /*bd50*/  IMAD.IADD R5, R6, 0x1, -R5 ;  /* 0x0000000106057824 */ /* 0x000fe200078e0a05 */
[----:B------:R-:W-:Y:S01]  /*bd60*/  LOP3.LUT R20, R0, 0x2, RZ, 0xfc, !PT ;  /* 0x0000000200147812 */ /* 0x000fe200078efcff */
[----:B------:R-:W-:Y:S01]  /*bd70*/  VIADD R21, R2, 0x1 ;  /* 0x0000000102157836 */ /* 0x000fe20000000000 */
[----:B------:R-:W-:Y:S01]  /*bd80*/  CS2R R6, SRZ ;  /* 0x0000000000067805 */ /* 0x000fe2000001ff00 */
[----:B------:R-:W-:Y:S01]  /*bd90*/  IMAD.MOV.U32 R4, RZ, RZ, RZ ;  /* 0x000000ffff047224 */ /* 0x000fe200078e00ff */
[----:B------:R-:W-:-:S02]  /*bda0*/  ISETP.NE.AND P1, PT, R5, RZ, PT ;  /* 0x000000ff0500720c */ /* 0x000fc40003f25270 */
[----:B------:R-:W-:Y:S02]  /*bdb0*/  CS2R R8, SRZ ;  /* 0x0000000000087805 */ /* 0x000fe4000001ff00 */
[----:B------:R-:W-:Y:S01]  /*bdc0*/  ISETP.NE.OR P0, PT, R5, RZ, !P0 ;  /* 0x000000ff0500720c */ /* 0x000fe20004705670 */
[----:B------:R-:W-:Y:S02]  /*bdd0*/  IMAD.MOV.U32 R5, RZ, RZ, 0x1 ;  /* 0x00000001ff057424 */ /* 0x000fe400078e00ff */
[----:B-1----:R-:W-:-:S04]  /*bde0*/  IMAD.SHL.U32 R16, R3, 0x100, RZ ;  /* 0x0000010003107824 */ /* 0x002fc800078e00ff */
[----:B------:R-:W-:-:S04]  /*bdf0*/  IMAD.HI.U32 R3, R16, UR4, RZ ;  /* 0x0000000410037c27 */ /* 0x000fc8000f8e00ff */
[----:B--2---:R-:W-:Y:S01]  /*be00*/  IMAD.SHL.U32 R18, R10, 0x40, RZ ;  /* 0x000000400a127824 */ /* 0x004fe200078e00ff */
[----:B------:R-:W-:-:S07]  /*be10*/  SHF.R.U32.HI R3, RZ, UR5, R3 ;  /* 0x00000005ff037c19 */ /* 0x000fce0008011603 */
.L_x_246:
[----:B0----5:R-:W0:Y:S01]  /*be20*/  S2R R11, SR_CgaCtaId ;  /* 0x00000000000b7919 */ /* 0x021e220000008800 */
[----:B------:R-:W-:-:S04]  /*be30*/  MOV R10, 0x400 ;  /* 0x00000400000a7802 */ /* 0x000fc80000000f00 */
[----:B0-----:R-:W-:Y:S02]  /*be40*/  LEA R19, R11, R10, 0x18 ;  /* 0x0000000a0b137211 */ /* 0x001fe400078ec0ff */
[----:B------:R-:W-:-:S03]  /*be50*/  SHF.L.U32 R10, R5, 0x1f, RZ ;  /* 0x0000001f050a7819 */ /* 0x000fc600000006ff */
[----:B------:R-:W-:-:S07]  /*be60*/  IMAD R17, R4, 0x8, R19 ;  /* 0x0000000804117824 */ /* 0x000fce00078e0213 */
.L_x_243:
[----:B0-----:R0:W1:Y:S02]  /*be70*/  SYNCS.PHASECHK.TRANS64.TRYWAIT P2, [R17+URZ+0x32028], R10 ;  /* 0x0320280a110075a7 */ /* 0x001064000804017f */
[----:B-1----:R-:W-:Y:S05]  /*be80*/  @!P2 NANOSLEEP.SYNCS 0x989680 ;  /* 0x009896800000a95d */ /* 0x002fea0003900000 */
[----:B------:R-:W1:Y:S02]  /*be90*/  @!P2 SYNCS.PHASECHK.TRANS64 P2, [R17+URZ+0x32028], R10 ;  /* 0x0320280a1100a5a7 */ /* 0x000e64000804007f */
[----:B-1----:R-:W-:Y:S05]  /*bea0*/  @!P2 BRA `(.L_x_243) ;  /* 0xfffffffc00f0a947 */ /* 0x002fea000383ffff */
[----:B0-----:R-:W0:Y:S02]  /*beb0*/  @!P1 LDC R10, c[0x0][0x580] ;  /* 0x00016000ff0a9b82 */ /* 0x001e240000000800 */
[----:B0-----:R0:W-:Y:S02]  /*bec0*/  @!P1 SYNCS.ARRIVE.TRANS64 RZ, [R17+URZ+0x32000], R10 ;  /* 0x0320000a11ff99a7 */ /* 0x0011e4000800003f */
[----:B0-----:R-:W-:-:S04]  /*bed0*/  PRMT R10, R20, 0x9910, RZ ;  /* 0x00009910140a7816 */ /* 0x001fc800000000ff */
[----:B------:R-:W-:-:S13]  /*bee0*/  ISETP.NE.AND P2, PT, R10, 0x2, PT ;  /* 0x000000020a00780c */ /* 0x000fda0003f45270 */
[----:B------:R-:W-:Y:S05]  /*bef0*/  @P2 BRA `(.L_x_244) ;  /* 0x0000000000042947 */ /* 0x000fea0003800000 */
[----:B------:R-:W-:Y:S01]  /*bf00*/  BPT.TRAP 0x1 ;  /* 0x000000040000795c */ /* 0x000fe20000300000 */
.L_x_244:
[----:B------:R-:W-:Y:S05]  /*bf10*/  @P0 BRA `(.L_x_245) ;  /* 0x0000000000040947 */ /* 0x000fea0003800000 */
[----:B------:R-:W-:Y:S01]  /*bf20*/  BPT.TRAP 0x1 ;  /* 0x000000040000795c */ /* 0x000fe20000300000 */
.L_x_245:
[----:B------:R-:W0:Y:S01]  /*bf30*/  LDC R13, c[0x0][0x380] ;  /* 0x0000e000ff0d7b82 */ /* 0x000e220000000800 */
[----:B------:R-:W-:Y:S01]  /*bf40*/  R2UR UR4, R3 ;  /* 0x00000000030472ca */ /* 0x000fe200000e0000 */
[----:B------:R-:W-:Y:S01]  /*bf50*/  ULDC UR14, c[0x0][0x38c] ;  /* 0x0000e300000e7ab9 */ /* 0x000fe20000000800 */
[----:B------:R-:W-:Y:S01]  /*bf60*/  R2UR UR13, R16 ;  /* 0x00000000100d72ca */ /* 0x000fe200000e0000 */
[----:B------:R-:W-:Y:S01]  /*bf70*/  UISETP.NE.AND UP0, UPT, UR14, 0x1, UPT ;  /* 0x000000010e00788c */ /* 0x000fe2000bf05270 */
[C---:B------:R-:W-:Y:S01]  /*bf80*/  R2UR UR18, R8.reuse ;  /* 0x00000000081272ca */ /* 0x040fe200000e0000 */
[----:B------:R-:W-:Y:S01]  /*bf90*/  VIADD R8, R8, 0x1 ;  /* 0x0000000108087836 */ /* 0x000fe20000000000 */
[----:B------:R-:W-:Y:S01]  /*bfa0*/  ULDC UR24, c[0x0][0x398] ;  /* 0x0000e60000187ab9 */ /* 0x000fe20000000800 */
[----:B------:R-:W1:Y:S01]  /*bfb0*/  LDC.64 R10, c[0x0][0x3f8] ;  /* 0x0000fe00ff0a7b82 */ /* 0x000e620000000a00 */
[----:B------:R-:W-:Y:S01]  /*bfc0*/  R2UR UR16, R4 ;  /* 0x00000000041072ca */ /* 0x000fe200000e0000 */
[----:B------:R-:W-:Y:S01]  /*bfd0*/  ULDC UR12, c[0x0][0x3ec] ;  /* 0x0000fb00000c7ab9 */ /* 0x000fe20000000800 */
[----:B------:R-:W-:Y:S01]  /*bfe0*/  R2UR UR17, R17 ;  /* 0x00000000111172ca */ /* 0x000fe200000e0000 */
[----:B------:R-:W-:Y:S01]  /*bff0*/  VIADD R21, R21, 0xffffffff ;  /* 0xffffffff15157836 */ /* 0x000fe20000000000 */
[----:B------:R-:W-:Y:S01]  /*c000*/  ULDC.64 UR28, c[0x0][0x198] ;  /* 0x00006600001c7ab9 */ /* 0x000fe20000000a00 */
[----:B------:R-:W-:Y:S01]  /*c010*/  ULDC.64 UR20, c[0x0][0x3f0] ;  /* 0x0000fc0000147ab9 */ /* 0x000fe20000000a00 */
[----:B------:R-:W-:Y:S01]  /*c020*/  @UP0 ULDC.64 UR8, c[0x0][0x390] ;  /* 0x0000e40000080ab9 */ /* 0x000fe20000000a00 */
[----:B---34-:R-:W1:Y:S01]  /*c030*/  LDC.64 R14, c[0x0][0x3d0] ;  /* 0x0000f400ff0e7b82 */ /* 0x018e620000000a00 */
[----:B------:R-:W-:Y:S01]  /*c040*/  ISETP.GT.AND P6, PT, R21, 0x1, PT ;  /* 0x000000011500780c */ /* 0x000fe20003fc4270 */
[----:B------:R-:W-:Y:S01]  /*c050*/  USHF.L.U32 UR18, UR18, 0x5, URZ ;  /* 0x0000000512127899 */ /* 0x000fe2000800063f */
[----:B------:R-:W-:Y:S01]  /*c060*/  UMOV UR26, 0x0 ;  /* 0x00000000001a7882 */ /* 0x000fe20000000000 */
[----:B------:R-:W-:-:S04]  /*c070*/  UMOV UR27, 0x10000000 ;  /* 0x10000000001b7882 */ /* 0x000fc80000000000 */
[----:B------:R-:W2:Y:S01]  /*c080*/  LDC R12, c[0x0][0x400] ;  /* 0x00010000ff0c7b82 */ /* 0x000ea20000000800 */
[----:B0-----:R-:W-:Y:S01]  /*c090*/  ISETP.NE.AND P2, PT, R13, 0x1, PT ;  /* 0x000000010d00780c */ /* 0x001fe20003f45270 */
[----:B------:R-:W-:-:S12]  /*c0a0*/  UIADD3 UR17, UR17, 0x32000, URZ ;  /* 0x0003200011117890 */ /* 0x000fd8000fffe03f */
[----:B------:R-:W-:Y:S01]  /*c0b0*/  @P2 IMAD.U32 R22, RZ, RZ, UR4 ;  /* 0x00000004ff162e24 */ /* 0x000fe2000f8e00ff */
[----:B------:R-:W-:Y:S01]  /*c0c0*/  ULDC.64 UR4, c[0x0][0x3c8] ;  /* 0x0000f20000047ab9 */ /* 0x000fe20000000a00 */
[----:B-1----:R-:W-:Y:S02]  /*c0d0*/  IMAD R11, R7, R14, R11 ;  /* 0x0000000e070b7224 */ /* 0x002fe400078e020b */
[----:B------:R-:W-:Y:S01]  /*c0e0*/  IMAD R10, R9, UR5, R10 ;  /* 0x00000005090a7c24 */ /* 0x000fe2000f8e020a */
[----:B------:R-:W-:Y:S02]  /*c0f0*/  @P2 R2UR UR13, R22 ;  /* 0x00000000160d22ca */ /* 0x000fe400000e0000 */
[----:B------:R-:W-:Y:S01]  /*c100*/  ISETP.NE.AND P2, PT, R8, UR15, PT ;  /* 0x0000000f08007c0c */ /* 0x000fe2000bf45270 */
[----:B------:R-:W-:Y:S02]  /*c110*/  IMAD.U32 R11, R11, 0x20, R10 ;  /* 0x000000200b0b7824 */ /* 0x000fe400078e000a */
[----:B--2---:R-:W-:Y:S01]  /*c120*/  IMAD R12, R6, R15, R12 ;  /* 0x0000000f060c7224 */ /* 0x004fe200078e020c */
[----:B------:R-:W-:Y:S01]  /*c130*/  SEL R8, R8, RZ, P2 ;  /* 0x000000ff08087207 */ /* 0x000fe20001000000 */
[----:B------:R-:W0:Y:S02]  /*c140*/  LDC.64 R14, c[0x0][0x3e0] ;  /* 0x0000f800ff0e7b82 */ /* 0x000e240000000a00 */
[----:B------:R-:W-:-:S04]  /*c150*/  IMAD.U32 R11, R12, 0x400, R11 ;  /* 0x000004000c0b7824 */ /* 0x000fc800078e000b */
[----:B------:R-:W-:Y:S01]  /*c160*/  UIMAD.WIDE.U32 UR6, UR13, UR8, URZ ;  /* 0x000000080d0672a5 */ /* 0x000fe2000f8e003f */
[----:B------:R-:W-:Y:S01]  /*c170*/  R2UR UR25, R11 ;  /* 0x000000000b1972ca */ /* 0x000fe200000e0000 */
[----:B------:R-:W-:Y:S01]  /*c180*/  UIADD3 UR6, -UR13, URZ, URZ ;  /* 0x0000003f0d067290 */ /* 0x000fe2000fffe13f */
[----:B------:R-:W-:Y:S01]  /*c190*/  VIADD R11, R6, 0x1 ;  /* 0x00000001060b7836 */ /* 0x000fe20000000000 */
[----:B------:R-:W-:Y:S01]  /*c1a0*/  UMOV UR5, UR13 ;  /* 0x0000000d00057c82 */ /* 0x000fe20008000000 */
[----:B------:R-:W-:Y:S02]  /*c1b0*/  @UP0 USHF.R.U32.HI UR5, URZ, UR9, UR7 ;  /* 0x000000093f050299 */ /* 0x000fe40008011607 */
[----:B------:R-:W-:Y:S01]  /*c1c0*/  UISETP.NE.AND UP0, UPT, UR24, 0x1, UPT ;  /* 0x000000011800788c */ /* 0x000fe2000bf05270 */
[----:B------:R-:W-:Y:S01]  /*c1d0*/  IMAD R10, R13, UR6, R16 ;  /* 0x000000060d0a7c24 */ /* 0x000fe2000f8e0210 */
[----:B------:R-:W-:Y:S01]  /*c1e0*/  R2UR UR7, R19 ;  /* 0x00000000130772ca */ /* 0x000fe200000e0000 */
[----:B------:R-:W-:Y:S01]  /*c1f0*/  VIADD R13, R9, 0x1 ;  /* 0x00000001090d7836 */ /* 0x000fe20000000000 */
[----:B------:R-:W-:Y:S01]  /*c200*/  ULDC.64 UR8, c[0x0][0x3c0] ;  /* 0x0000f00000087ab9 */ /* 0x000fe20000000a00 */
[----:B------:R-:W-:Y:S01]  /*c210*/  @P2 IMAD.MOV R13, RZ, RZ, R9 ;  /* 0x000000ffff0d2224 */ /* 0x000fe200078e0209 */
[----:B------:R-:W-:Y:S01]  /*c220*/  R2UR UR19, R10 ;  /* 0x000000000a1372ca */ /* 0x000fe200000e0000 */
[C---:B------:R-:W-:Y:S01]  /*c230*/  IMAD R19, R4.reuse, 0x2000, R19 ;  /* 0x0000200004137824 */ /* 0x040fe200078e0213 */
[----:B------:R-:W-:Y:S01]  /*c240*/  UMOV UR22, UR5 ;  /* 0x0000000500167c82 */ /* 0x000fe20008000000 */
[----:B------:R-:W-:Y:S01]  /*c250*/  VIADD R10, R7, 0x1 ;  /* 0x00000001070a7836 */ /* 0x000fe20000000000 */
[----:B------:R-:W-:Y:S01]  /*c260*/  UIADD3 UR6, UP1, UR28, 0xf0, URZ ;  /* 0x000000f01c067890 */ /* 0x000fe2000ff3e03f */
[----:B0-----:R-:W-:Y:S01]  /*c270*/  ISETP.NE.AND P3, PT, R13, R14, PT ;  /* 0x0000000e0d00720c */ /* 0x001fe20003f65270 */
[----:B------:R-:W-:Y:S01]  /*c280*/  @UP0 ULDC UR10, c[0x0][0x39c] ;  /* 0x0000e700000a0ab9 */ /* 0x000fe20000000800 */
[----:B------:R-:W-:Y:S01]  /*c290*/  @UP0 ULDC UR30, c[0x0][0x3a0] ;  /* 0x0000e800001e0ab9 */ /* 0x000fe20000000800 */
[----:B------:R-:W-:Y:S01]  /*c2a0*/  UIMAD.WIDE.U32 UR10, UR5, UR10, URZ ;  /* 0x0000000a050a72a5 */ /* 0x000fe2000f8e003f */
[----:B------:R-:W-:Y:S01]  /*c2b0*/  R2UR UR23, R19 ;  /* 0x00000000131772ca */ /* 0x000fe200000e0000 */
[----:B------:R-:W-:Y:S01]  /*c2c0*/  ULEA UR16, UR16, UR7, 0xf ;  /* 0x0000000710107291 */ /* 0x000fe2000f8e783f */
[----:B------:R-:W-:Y:S01]  /*c2d0*/  VIADD R4, R4, 0x1 ;  /* 0x0000000104047836 */ /* 0x000fe20000000000 */
[----:B------:R-:W-:-:S02]  /*c2e0*/  @UP0 USHF.R.U32.HI UR22, URZ, UR30, UR11 ;  /* 0x0000001e3f160299 */ /* 0x000fc4000801160b */
[----:B------:R-:W-:Y:S01]  /*c2f0*/  UIMAD UR19, UR19, UR8, UR12 ;  /* 0x00000008131372a4 */ /* 0x000fe2000f8e020c */
[----:B------:R-:W-:Y:S01]  /*c300*/  R2UR UR12, R9 ;  /* 0x00000000090c72ca */ /* 0x000fe200000e0000 */
[----:B------:R-:W-:Y:S01]  /*c310*/  UIADD3 UR7, -UR5, URZ, URZ ;  /* 0x0000003f05077290 */ /* 0x000fe2000fffe13f */
[----:B------:R-:W-:Y:S01]  /*c320*/  R2UR UR11, R18 ;  /* 0x00000000120b72ca */ /* 0x000fe200000e0000 */
[----:B------:R-:W-:Y:S01]  /*c330*/  UIADD3 UR8, -UR22, URZ, URZ ;  /* 0x0000003f16087290 */ /* 0x000fe2000fffe13f */
[----:B------:R-:W-:Y:S01]  /*c340*/  @P3 IMAD.MOV R10, RZ, RZ, R7 ;  /* 0x000000ffff0a3224 */ /* 0x000fe200078e0207 */
[----:B------:R-:W-:Y:S01]  /*c350*/  UIMAD UR7, UR14, UR7, UR13 ;  /* 0x000000070e0772a4 */ /* 0x000fe2000f8e020d */
[----:B------:R-:W-:Y:S01]  /*c360*/  R2UR UR13, R7 ;  /* 0x00000000070d72ca */ /* 0x000fe200000e0000 */
[----:B------:R-:W-:Y:S01]  /*c370*/  UIMAD UR5, UR24, UR8, UR5 ;  /* 0x00000008180572a4 */ /* 0x000fe2000f8e0205 */
[----:B------:R-:W-:Y:S01]  /*c380*/  R2UR UR14, R6 ;  /* 0x00000000060e72ca */ /* 0x000fe200000e0000 */
[----:B------:R-:W-:Y:S01]  /*c390*/  UIADD3 UR28, UP2, UR28, 0x270, URZ ;  /* 0x000002701c1c7890 */ /* 0x000fe2000ff5e03f */
[----:B------:R-:W-:Y:S01]  /*c3a0*/  ISETP.NE.AND P4, PT, R10, R15, PT ;  /* 0x0000000f0a00720c */ /* 0x000fe20003f85270 */
[----:B------:R-:W-:Y:S01]  /*c3b0*/  UIMAD UR20, UR7, UR9, UR20 ;  /* 0x00000009071472a4 */ /* 0x000fe2000f8e0214 */
[C---:B------:R-:W-:Y:S01]  /*c3c0*/  ISETP.NE.AND P5, PT, R4.reuse, 0x5, PT ;  /* 0x000000050400780c */ /* 0x040fe20003fa5270 */
[----:B------:R-:W-:Y:S01]  /*c3d0*/  UIMAD UR21, UR5, UR4, UR21 ;  /* 0x00000004051572a4 */ /* 0x000fe2000f8e0215 */
[----:B------:R-:W-:Y:S01]  /*c3e0*/  SEL R9, R13, RZ, P3 ;  /* 0x000000ff0d097207 */ /* 0x000fe20001800000 */
[----:B------:R-:W-:Y:S01]  /*c3f0*/  UIADD3.X UR7, URZ, UR29, URZ, UP1, !UPT ;  /* 0x0000001d3f077290 */ /* 0x000fe20008ffe43f */
[----:B------:R-:W-:Y:S01]  /*c400*/  SEL R12, RZ, 0x1, P5 ;  /* 0x00000001ff0c7807 */ /* 0x000fe20002800000 */
[----:B------:R-:W-:Y:S01]  /*c410*/  UPRMT UR4, UR25, 0x5410, URZ ;  /* 0x0000541019047896 */ /* 0x000fe2000800003f */
[----:B------:R-:W-:Y:S01]  /*c420*/  SEL R4, R4, RZ, P5 ;  /* 0x000000ff04047207 */ /* 0x000fe20002800000 */
[----:B------:R-:W-:Y:S01]  /*c430*/  UIADD3 UR8, UR23, 0x28000, URZ ;  /* 0x0002800017087890 */ /* 0x000fe2000fffe03f */
[----:B------:R-:W-:Y:S01]  /*c440*/  LOP3.LUT R5, R5, R12, RZ, 0x3c, !PT ;  /* 0x0000000c05057212 */ /* 0x000fe200078e3cff */
[----:B------:R-:W-:Y:S01]  /*c450*/  UIADD3.X UR29, URZ, UR29, URZ, UP2, !UPT ;  /* 0x0000001d3f1d7290 */ /* 0x000fe200097fe43f */
[----:B------:R-:W-:Y:S01]  /*c460*/  SEL R7, R10, RZ, P4 ;  /* 0x000000ff0a077207 */ /* 0x000fe20002000000 */
[----:B------:R-:W-:Y:S01]  /*c470*/  UMOV UR9, UR17 ;  /* 0x0000001100097c82 */ /* 0x000fe20008000000 */
[----:B------:R-:W-:Y:S01]  /*c480*/  UMOV UR10, UR18 ;  /* 0x00000012000a7c82 */ /* 0x000fe20008000000 */
[----:B------:R-:W-:Y:S01]  /*c490*/  @P4 IMAD.MOV R11, RZ, RZ, R6 ;  /* 0x000000ffff0b4224 */ /* 0x000fe200078e0206 */
[----:B------:R1:W-:Y:S03]  /*c4a0*/  UTMALDG.5D.IM2COL [UR16], [UR6], UR4 ;  /* 0x00000010060073b4 */ /* 0x0003e60008060004 */
[----:B------:R-:W-:Y:S01]  /*c4b0*/  IMAD.MOV.U32 R6, RZ, RZ, R11 ;  /* 0x000000ffff067224 */ /* 0x000fe200078e000b */
[----:B------:R1:W-:Y:S02]  /*c4c0*/  UTMALDG.5D [UR8], [UR28], desc[UR26] ;  /* 0x00001a081c0075b4 */ /* 0x0003e40008021000 */
[----:B-1----:R-:W-:Y:S05]  /*c4d0*/  @P6 BRA `(.L_x_246) ;  /* 0xfffffff800506947 */ /* 0x002fea000383ffff */
.L_x_242:
[----:B------:R-:W-:Y:S01]  /*c4e0*/  ISETP.GE.U32.AND P2, PT, R2, 0x5, PT ;  /* 0x000000050200780c */ /* 0x000fe20003f46070 */
[----:B------:R-:W-:Y:S05]  /*c4f0*/  WARPSYNC.ALL ;  /* 0x0000000000007948 */ /* 0x000fea0003800000 */
[----:B------:R-:W-:-:S07]  /*c500*/  ELECT P1, URZ, PT ;  /* 0x00000000003f782f */ /* 0x000fce0003820000 */
[----:B------:R-:W-:-:S05]  /*c510*/  @P2 IMAD.WIDE.U32 R4, R2, -0x33333333, RZ ;  /* 0xcccccccd02042825 */ /* 0x000fca00078e00ff */
[----:B------:R-:W-:-:S04]  /*c520*/  @P2 SHF.R.U32.HI R3, RZ, 0x2, R5 ;  /* 0x00000002ff032819 */ /* 0x000fc80000011605 */
[----:B------:R-:W-:-:S04]  /*c530*/  @P2 LOP3.LUT R3, R3, 0x1, RZ, 0xc0, !PT ;  /* 0x0000000103032812 */ /* 0x000fc800078ec0ff */
[----:B------:R-:W-:Y:S01]  /*c540*/  @P2 ISETP.NE.U32.AND P0, PT, R3, 0x1, PT ;  /* 0x000000010300280c */ /* 0x000fe20003f05070 */
[----:B------:R-:W-:-:S12]  /*c550*/  @!P1 EXIT ;  /* 0x000000000000994d */ /* 0x000fd80003800000 */
[----:B------:R-:W-:Y:S02]  /*c560*/  LOP3.LUT R0, R0, 0x2, RZ, 0xfc, !PT ;  /* 0x0000000200007812 */ /* 0x000fe400078efcff */
[----:B------:R-:W-:Y:S02]  /*c570*/  @P2 ISETP.NE.U32.AND.EX P0, PT, RZ, RZ, PT, P0 ;  /* 0x000000ffff00220c */ /* 0x000fe40003f05100 */
[----:B------:R-:W-:Y:S01]  /*c580*/  ISETP.NE.AND P1, PT, R0, 0x3, PT ;  /* 0x000000030000780c */ /* 0x000fe20003f25270 */
[----:B------:R-:W-:Y:S01]  /*c590*/  IMAD.MOV.U32 R0, RZ, RZ, 0x1 ;  /* 0x00000001ff007424 */ /* 0x000fe200078e00ff */
[----:B------:R-:W-:-:S11]  /*c5a0*/  @P2 SEL R0, RZ, 0x1, !P0 ;  /* 0x00000001ff002807 */ /* 0x000fd60004000000 */
[----:B------:R-:W-:Y:S05]  /*c5b0*/  @!P1 BRA `(.L_x_247) ;  /* 0x0000000000049947 */ /* 0x000fea0003800000 */
[----:B------:R-:W-:Y:S01]  /*c5c0*/  BPT.TRAP 0x1 ;  /* 0x000000040000795c */ /* 0x000fe20000300000 */
.L_x_247:
[----:B------:R-:W1:Y:S01]  /*c5d0*/  S2R R6, SR_CgaCtaId ;  /* 0x0000000000067919 */ /* 0x000e620000008800 */
[----:B------:R-:W-:Y:S01]  /*c5e0*/  IMAD.WIDE.U32 R4, R2, -0x33333333, RZ ;  /* 0xcccccccd02047825 */ /* 0x000fe200078e00ff */
[----:B------:R-:W-:-:S04]  /*c5f0*/  MOV R3, 0x400 ;  /* 0x0000040000037802 */ /* 0x000fc80000000f00 */
[----:B------:R-:W-:-:S05]  /*c600*/  SHF.R.U32.HI R5, RZ, 0x2, R5 ;  /* 0x00000002ff057819 */ /* 0x000fca0000011605 */
[----:B------:R-:W-:Y:S01]  /*c610*/  IMAD R2, R5, -0x5, R2 ;  /* 0xfffffffb05027824 */ /* 0x000fe200078e0202 */
[----:B------:R-:W-:Y:S02]  /*c620*/  SHF.L.U32 R5, R0, 0x1f, RZ ;  /* 0x0000001f00057819 */ /* 0x000fe400000006ff */
[----:B-1----:R-:W-:-:S05]  /*c630*/  LEA R3, R6, R3, 0x18 ;  /* 0x0000000306037211 */ /* 0x002fca00078ec0ff */
[----:B------:R-:W-:-:S04]  /*c640*/  VIADD R3, R3, 0x32028 ;  /* 0x0003202803037836 */ /* 0x000fc80000000000 */
[----:B------:R-:W-:-:S07]  /*c650*/  IMAD R4, R2, 0x8, R3 ;  /* 0x0000000802047824 */ /* 0x000fce00078e0203 */
.L_x_248:
[----:B-1----:R1:W2:Y:S02]  /*c660*/  SYNCS.PHASECHK.TRANS64.TRYWAIT P0, [R4+URZ], R5 ;  /* 0x00000005040075a7 */ /* 0x0022a4000800017f */
[----:B--2---:R-:W-:Y:S05]  /*c670*/  @!P0 NANOSLEEP.SYNCS 0x989680 ;  /* 0x009896800000895d */ /* 0x004fea0003900000 */
[----:B------:R-:W2:Y:S02]  /*c680*/  @!P0 SYNCS.PHASECHK.TRANS64 P0, [R4+URZ], R5 ;  /* 0x00000005040085a7 */ /* 0x000ea4000800007f */
[----:B--2---:R-:W-:Y:S05]  /*c690*/  @!P0 BRA `(.L_x_248) ;  /* 0xfffffffc00f08947 */ /* 0x004fea000383ffff */
[----:B------:R-:W-:-:S05]  /*c6a0*/  VIADD R2, R2, 0x1 ;  /* 0x0000000102027836 */ /* 0x000fca0000000000 */
[----:B------:R-:W-:-:S04]  /*c6b0*/  ISETP.NE.AND P0, PT, R2, 0x5, PT ;  /* 0x000000050200780c */ /* 0x000fc80003f05270 */
[----:B-1----:R-:W-:Y:S02]  /*c6c0*/  SEL R5, RZ, 0x1, P0 ;  /* 0x00000001ff057807 */ /* 0x002fe40000000000 */
[----:B------:R-:W-:Y:S02]  /*c6d0*/  SEL R2, R2, RZ, P0 ;  /* 0x000000ff02027207 */ /* 0x000fe40000000000 */
[----:B------:R-:W-:-:S03]  /*c6e0*/  LOP3.LUT R7, R0, R5, RZ, 0x3c, !PT ;  /* 0x0000000500077212 */ /* 0x000fc600078e3cff */
[----:B------:R-:W-:Y:S01]  /*c6f0*/  IMAD R0, R2, 0x8, R3 ;  /* 0x0000000802007824 */ /* 0x000fe200078e0203 */
[----:B------:R-:W-:-:S07]  /*c700*/  SHF.L.U32 R5, R7, 0x1f, RZ ;  /* 0x0000001f07057819 */ /* 0x000fce00000006ff */
.L_x_249:
        /* <DEDUP_REMOVED lines=11> */
.L_x_250:
        /* <DEDUP_REMOVED lines=11> */
.L_x_251:
        /* <DEDUP_REMOVED lines=11> */
.L_x_252:
[----:B-1----:R1:W2:Y:S02]  /*c920*/  SYNCS.PHASECHK.TRANS64.TRYWAIT P0, [R2+URZ], R3 ;  /* 0x00000003020075a7 */ /* 0x0022a4000800017f */
[----:B--2---:R-:W-:Y:S05]  /*c930*/  @!P0 NANOSLEEP.SYNCS 0x989680 ;  /* 0x009896800000895d */ /* 0x004fea0003900000 */
[----:B------:R-:W2:Y:S02]  /*c940*/  @!P0 SYNCS.PHASECHK.TRANS64 P0, [R2+URZ], R3 ;  /* 0x00000003020085a7 */ /* 0x000ea4000800007f */
[----:B--2---:R-:W-:Y:S05]  /*c950*/  @P0 EXIT ;  /* 0x000000000000094d */ /* 0x004fea0003800000 */
[----:B------:R-:W-:Y:S05]  /*c960*/  BRA `(.L_x_252) ;  /* 0xfffffffc00ec7947 */ /* 0x000fea000383ffff */
.L_x_253:
[----:B------:R-:W-:-:S00]  /*c970*/  BRA `(.L_x_253) ;  /* 0xfffffffc00fc7947 */ /* 0x000fc0000383ffff */
[----:B------:R-:W-:-:S00]  /*c980*/  NOP ;  /* 0x0000000000007918 */ /* 0x000fc00000000000 */
[----:B------:R-:W-:-:S00]  /*c990*/  NOP ;  /* 0x0000000000007918 */ /* 0x000fc00000000000 */
[----:B------:R-:W-:-:S00]  /*c9a0*/  NOP ;  /* 0x0000000000007918 */ /* 0x000fc00000000000 */
[----:B------:R-:W-:-:S00]  /*c9b0*/  NOP ;  /* 0x0000000000007918 */ /* 0x000fc00000000000 */
[----:B------:R-:W-:-:S00]  /*c9c0*/  NOP ;  /* 0x0000000000007918 */ /* 0x000fc00000000000 */
[----:B------:R-:W-:-:S00]  /*c9d0*/  NOP ;  /* 0x0000000000007918 */ /* 0x000fc00000000000 */
[----:B------:R-:W-:-:S00]  /*c9e0*/  NOP ;  /* 0x0000000000007918 */ /* 0x000fc00000000000 */
[----:B------:R-:W-:-:S00]  /*c9f0*/  NOP ;  /* 0x0000000000007918 */ /* 0x000fc00000000000 */
.L_x_254:


//--------------------- .nv.shared._ZN7cutlass13device_kernelINS_4conv6kernel13ConvUniversalINS1_16ConvProblemShapeILNS1_8OperatorE0ELi3EEENS1_10collective14CollectiveConvINS1_46MainloopSm90TmaGmmaWarpSpecializedImplicitGemmILS5_0ELi5ELi3EN4cute5tupleIJNSA_1CILi1EEESD_SD_EEENS1_36KernelImplicitTmaWarpSpecializedSm90ELi1EEENSB_IJNSC_ILi256EEENSC_ILi64EEENSB_IJNSC_ILi32EEEEEEEEENS_10tfloat32_tESM_NSA_8TiledMMAINSA_8MMA_AtomIJNSA_4SM904GMMA29MMA_64x64x8_F32TF32TF32_SS_TNILNSQ_7ScaleInE1ELSS_1EEEEEENSA_6LayoutISE_NSB_IJNSC_ILi0EEESW_SW_EEEEENSB_IJNSA_10UnderscoreESZ_SZ_EEEEENS7_6detail26Sm90ImplicitGemmTileTraitsINSA_20SM90_TMA_LOAD_IM2COLENSA_14ComposedLayoutINSA_7SwizzleILi3ELi4ELi3EEENSA_18smem_ptr_flag_bitsILi32EEENSV_INSB_IJNSB_IJNSC_ILi8EEESJ_EEENSB_IJSJ_SD_EEENSB_IJSD_NSC_ILi5EEEEEEEEENSB_IJNSB_IJSJ_SH_EEENSB_IJSD_SW_EEENSB_IJSW_NSC_ILi8192EEEEEEEEEEEEEvEENS13_INSA_13SM90_TMA_LOADENS15_IS17_S19_NSV_INSB_IJNSB_IJS1A_S1A_EEES1C_S1E_EEENSB_IJS1G_S1H_NSB_IJSW_NSC_ILi2048EEEEEEEEEEEEEvEEEENS_8epilogue10collective6detail29Sm90TmaWarpSpecializedAdapterINS1Z_15DefaultEpilogueISM_NSB_IJNSB_IJllllEEESD_SW_EEES24_NS1Y_6thread17LinearCombinationISM_Li1EffLNS25_9ScaleType4KindE0ELNS_15FloatRoundStyleE2ESM_EENS_4gemm15EpilogueDefaultEEEEEvvEEEEvNT_6ParamsE --------------------------
	.section	.nv.shared._ZN7cutlass13device_kernelINS_4conv6kernel13ConvUniversalINS1_16ConvProblemShapeILNS1_8OperatorE0ELi3EEENS1_10collective14CollectiveConvINS1_46MainloopSm90TmaGmmaWarpSpecializedImplicitGemmILS5_0ELi5ELi3EN4cute5tupleIJNSA_1CILi1EEESD_SD_EEENS1_36KernelImplicitTmaWarpSpecializedSm90ELi1EEENSB_IJNSC_ILi256EEENSC_ILi64EEENSB_IJNSC_ILi32EEEEEEEEENS_10tfloat32_tESM_NSA_8TiledMMAINSA_8MMA_AtomIJNSA_4SM904GMMA29MMA_64x64x8_F32TF32TF32_SS_TNILNSQ_7ScaleInE1ELSS_1EEEEEENSA_6LayoutISE_NSB_IJNSC_ILi0EEESW_SW_EEEEENSB_IJNSA_10UnderscoreESZ_SZ_EEEEENS7_6detail26Sm90ImplicitGemmTileTraitsINSA_20SM90_TMA_LOAD_IM2COLENSA_14ComposedLayoutINSA_7SwizzleILi3ELi4ELi3EEENSA_18smem_ptr_flag_bitsILi32EEENSV_INSB_IJNSB_IJNSC_ILi8EEESJ_EEENSB_IJSJ_SD_EEENSB_IJSD_NSC_ILi5EEEEEEEEENSB_IJNSB_IJSJ_SH_EEENSB_IJSD_SW_EEENSB_IJSW_NSC_ILi8192EEEEEEEEEEEEEvEENS13_INSA_13SM90_TMA_LOADENS15_IS17_S19_NSV_INSB_IJNSB_IJS1A_S1A_EEES1C_S1E_EEENSB_IJS1G_S1H_NSB_IJSW_NSC_ILi2048EEEEEEEEEEEEEvEEEENS_8epilogue10collective6detail29Sm90TmaWarpSpecializedAdapterINS1Z_15DefaultEpilogueISM_NSB_IJNSB_IJllllEEESD_SW_EEES24_NS1Y_6thread17LinearCombinationISM_Li1EffLNS25_9ScaleType4KindE0ELNS_15FloatRoundStyleE2ESM_EENS_4gemm15EpilogueDefaultEEEEEvvEEEEvNT_6ParamsE,"aw",@nobits
	.sectionflags	@""
	.align	16
	.zero		1024


//--------------------- .nv.shared.reserved.0     --------------------------
	.section	.nv.shared.reserved.0,"aw",@nobits
	.weak		__nv_reservedSMEM_offset_0_alias
	.size		__nv_reservedSMEM_offset_0_alias, 0, 0
	.other		__nv_reservedSMEM_offset_0_alias,@"STO_CUDA_RESERVED_SHARED STV_DEFAULT"
__nv_reservedSMEM_offset_0_alias:
	.zero		0


//--------------------- .nv.global                --------------------------
	.section	.nv.global,"aw",@nobits
.nv.global:
	.type		_ZN39_INTERNAL_2b2c8c87_4_k_cu_dc4aa9b9_27874cute1_E,@object
	.size		_ZN39_INTERNAL_2b2c8c87_4_k_cu_dc4aa9b9_27874cute1_E,(_ZN39_INTERNAL_2b2c8c87_4_k_cu_dc4aa9b9_27874cuda3std3__45__cpo6cbeginE - _ZN39_INTERNAL_2b2c8c87_4_k_cu_dc4aa9b9_27874cute1_E)
_ZN39_INTERNAL_2b2c8c87_4_k_cu_dc4aa9b9_27874cute1_E:
	.zero		1
	.type		_ZN39_INTERNAL_2b2c8c87_4_k_cu_dc4aa9b9_27874cuda3std3__45__cpo6cbeginE,@object
	.size		_ZN39_INTERNAL_2b2c8c87_4_k_cu_dc4aa9b9_27874cuda3std3__45__cpo6cbeginE,(_ZN39_INTERNAL_2b2c8c87_4_k_cu_dc4aa9b9_27874cuda3std3__48in_placeE - _ZN39_INTERNAL_2b2c8c87_4_k_cu_dc4aa9b9_27874cuda3std3__45__cpo6cbeginE)
_ZN39_INTERNAL_2b2c8c87_4_k_cu_dc4aa9b9_27874cuda3std3__45__cpo6cbeginE:
	.zero		1
	.type		_ZN39_INTERNAL_2b2c8c87_4_k_cu_dc4aa9b9_27874cuda3std3__48in_placeE,@object
	.size		_ZN39_INTERNAL_2b2c8c87_4_k_cu_dc4aa9b9_27874cuda3std3__48in_placeE,(_ZN39_INTERNAL_2b2c8c87_4_k_cu_dc4aa9b9_27874cuda3std6ranges3__45__cpo9iter_moveE - _ZN39_INTERNAL_2b2c8c87_4_k_cu_dc4aa9b9_27874cuda3std3__48in_placeE)
_ZN39_INTERNAL_2b2c8c87_4_k_cu_dc4aa9b9_27874cuda3std3__48in_placeE:
	.zero		1
	.type		_ZN39_INTERNAL_2b2c8c87_4_k_cu_dc4aa9b9_27874cuda3std6ranges3__45__cpo9iter_moveE,@object
	.size		_ZN39_INTERNAL_2b2c8c87_4_k_cu_dc4aa9b9_27874cuda3std6ranges3__45__cpo9iter_moveE,(_ZN39_INTERNAL_2b2c8c87_4_k_cu_dc4aa9b9_27874cuda3std3__45__cpo5beginE - _ZN39_INTERNAL_2b2c8c87_4_k_cu_dc4aa9b9_27874cuda3std6ranges3__45__cpo9iter_moveE)
_ZN39_INTERNAL_2b2c8c87_4_k_cu_dc4aa9b9_27874cuda3std6ranges3__45__cpo9iter_moveE:
	.zero		1
	.type		_ZN39_INTERNAL_2b2c8c87_4_k_cu_dc4aa9b9_27874cuda3std3__45__cpo5beginE,@object
	.size		_ZN39_INTERNAL_2b2c8c87_4_k_cu_dc4aa9b9_27874cuda3std3__45__cpo5beginE,(_ZN39_INTERNAL_2b2c8c87_4_k_cu_dc4aa9b9_27874cuda3std3__441_GLOBAL__N__2b2c8c87_4_k_cu_dc4aa9b9_27876ignoreE - _ZN39_INTERNAL_2b2c8c87_4_k_cu_dc4aa9b9_27874cuda3std3__45__cpo5beginE)
_ZN39_INTERNAL_2b2c8c87_4_k_cu_dc4aa9b9_27874cuda3std3__45__cpo5beginE:
	.zero		1
	.type		_ZN39_INTERNAL_2b2c8c87_4_k_cu_dc4aa9b9_27874cuda3std3__441_GLOBAL__N__2b2c8c87_4_k_cu_dc4aa9b9_27876ignoreE,@object
	.size		_ZN39_INTERNAL_2b2c8c87_4_k_cu_dc4aa9b9_27874cuda3std3__441_GLOBAL__N__2b2c8c87_4_k_cu_dc4aa9b9_27876ignoreE,(_ZN39_INTERNAL_2b2c8c87_4_k_cu_dc4aa9b9_27874cute7productE - _ZN39_INTERNAL_2b2c8c87_4_k_cu_dc4aa9b9_27874cuda3std3__441_GLOBAL__N__2b2c8c87_4_k_cu_dc4aa9b9_27876ignoreE)
_ZN39_INTERNAL_2b2c8c87_4_k_cu_dc4aa9b9_27874cuda3std3__441_GLOBAL__N__2b2c8c87_4_k_cu_dc4aa9b9_27876ignoreE:
	.zero		1
	.type		_ZN39_INTERNAL_2b2c8c87_4_k_cu_dc4aa9b9_27874cute7productE,@object
	.size		_ZN39_INTERNAL_2b2c8c87_4_k_cu_dc4aa9b9_27874cute7productE,(_ZN39_INTERNAL_2b2c8c87_4_k_cu_dc4aa9b9_27874cuda3std3__45__cpo3endE - _ZN39_INTERNAL_2b2c8c87_4_k_cu_dc4aa9b9_27874cute7productE)
_ZN39_INTERNAL_2b2c8c87_4_k_cu_dc4aa9b9_27874cute7productE:
	.zero		1
	.type		_ZN39_INTERNAL_2b2c8c87_4_k_cu_dc4aa9b9_27874cuda3std3__45__cpo3endE,@object
	.size		_ZN39_INTERNAL_2b2c8c87_4_k_cu_dc4aa9b9_27874cuda3std3__45__cpo3endE,(_ZN39_INTERNAL_2b2c8c87_4_k_cu_dc4aa9b9_27874cuda3std3__419piecewise_constructE - _ZN39_INTERNAL_2b2c8c87_4_k_cu_dc4aa9b9_27874cuda3std3__45__cpo3endE)
_ZN39_INTERNAL_2b2c8c87_4_k_cu_dc4aa9b9_27874cuda3std3__45__cpo3endE:
	.zero		1
	.type		_ZN39_INTERNAL_2b2c8c87_4_k_cu_dc4aa9b9_27874cuda3std3__419piecewise_constructE,@object
	.size		_ZN39_INTERNAL_2b2c8c87_4_k_cu_dc4aa9b9_27874cuda3std3__419piecewise_constructE,(_ZN39_INTERNAL_2b2c8c87_4_k_cu_dc4aa9b9_27874cuda3std3__45__cpo4cendE - _ZN39_INTERNAL_2b2c8c87_4_k_cu_dc4aa9b9_27874cuda3std3__419piecewise_constructE)
_ZN39_INTERNAL_2b2c8c87_4_k_cu_dc4aa9b9_27874cuda3std3__419piecewise_constructE:
	.zero		1
	.type		_ZN39_INTERNAL_2b2c8c87_4_k_cu_dc4aa9b9_27874cuda3std3__45__cpo4cendE,@object
	.size		_ZN39_INTERNAL_2b2c8c87_4_k_cu_dc4aa9b9_27874cuda3std3__45__cpo4cendE,(_ZN39_INTERNAL_2b2c8c87_4_k_cu_dc4aa9b9_27874cuda3std6ranges3__45__cpo4swapE - _ZN39_INTERNAL_2b2c8c87_4_k_cu_dc4aa9b9_27874cuda3std3__45__cpo4cendE)
_ZN39_INTERNAL_2b2c8c87_4_k_cu_dc4aa9b9_27874cuda3std3__45__cpo4cendE:
	.zero		1
	.type		_ZN39_INTERNAL_2b2c8c87_4_k_cu_dc4aa9b9_27874cuda3std6ranges3__45__cpo4swapE,@object
	.size		_ZN39_INTERNAL_2b2c8c87_4_k_cu_dc4aa9b9_27874cuda3std6ranges3__45__cpo4swapE,(.L_7 - _ZN39_INTERNAL_2b2c8c87_4_k_cu_dc4aa9b9_27874cuda3std6ranges3__45__cpo4swapE)
_ZN39_INTERNAL_2b2c8c87_4_k_cu_dc4aa9b9_27874cuda3std6ranges3__45__cpo4swapE:
	.zero		1
.L_7:


//--------------------- .nv.constant0._ZN7cutlass13device_kernelINS_4conv6kernel13ConvUniversalINS1_16ConvProblemShapeILNS1_8OperatorE0ELi3EEENS1_10collective14CollectiveConvINS1_46MainloopSm90TmaGmmaWarpSpecializedImplicitGemmILS5_0ELi5ELi3EN4cute5tupleIJNSA_1CILi1EEESD_SD_EEENS1_36KernelImplicitTmaWarpSpecializedSm90ELi1EEENSB_IJNSC_ILi256EEENSC_ILi64EEENSB_IJNSC_ILi32EEEEEEEEENS_10tfloat32_tESM_NSA_8TiledMMAINSA_8MMA_AtomIJNSA_4SM904GMMA29MMA_64x64x8_F32TF32TF32_SS_TNILNSQ_7ScaleInE1ELSS_1EEEEEENSA_6LayoutISE_NSB_IJNSC_ILi0EEESW_SW_EEEEENSB_IJNSA_10UnderscoreESZ_SZ_EEEEENS7_6detail26Sm90ImplicitGemmTileTraitsINSA_20SM90_TMA_LOAD_IM2COLENSA_14ComposedLayoutINSA_7SwizzleILi3ELi4ELi3EEENSA_18smem_ptr_flag_bitsILi32EEENSV_INSB_IJNSB_IJNSC_ILi8EEESJ_EEENSB_IJSJ_SD_EEENSB_IJSD_NSC_ILi5EEEEEEEEENSB_IJNSB_IJSJ_SH_EEENSB_IJSD_SW_EEENSB_IJSW_NSC_ILi8192EEEEEEEEEEEEEvEENS13_INSA_13SM90_TMA_LOADENS15_IS17_S19_NSV_INSB_IJNSB_IJS1A_S1A_EEES1C_S1E_EEENSB_IJS1G_S1H_NSB_IJSW_NSC_ILi2048EEEEEEEEEEEEEvEEEENS_8epilogue10collective6detail29Sm90TmaWarpSpecializedAdapterINS1Z_15DefaultEpilogueISM_NSB_IJNSB_IJllllEEESD_SW_EEES24_NS1Y_6thread17LinearCombinationISM_Li1EffLNS25_9ScaleType4KindE0ELNS_15FloatRoundStyleE2ESM_EENS_4gemm15EpilogueDefaultEEEEEvvEEEEvNT_6ParamsE --------------------------
	.section	.nv.constant0._ZN7cutlass13device_kernelINS_4conv6kernel13ConvUniversalINS1_16ConvProblemShapeILNS1_8OperatorE0ELi3EEENS1_10collective14CollectiveConvINS1_46MainloopSm90TmaGmmaWarpSpecializedImplicitGemmILS5_0ELi5ELi3EN4cute5tupleIJNSA_1CILi1EEESD_SD_EEENS1_36KernelImplicitTmaWarpSpecializedSm90ELi1EEENSB_IJNSC_ILi256EEENSC_ILi64EEENSB_IJNSC_ILi32EEEEEEEEENS_10tfloat32_tESM_NSA_8TiledMMAINSA_8MMA_AtomIJNSA_4SM904GMMA29MMA_64x64x8_F32TF32TF32_SS_TNILNSQ_7ScaleInE1ELSS_1EEEEEENSA_6LayoutISE_NSB_IJNSC_ILi0EEESW_SW_EEEEENSB_IJNSA_10UnderscoreESZ_SZ_EEEEENS7_6detail26Sm90ImplicitGemmTileTraitsINSA_20SM90_TMA_LOAD_IM2COLENSA_14ComposedLayoutINSA_7SwizzleILi3ELi4ELi3EEENSA_18smem_ptr_flag_bitsILi32EEENSV_INSB_IJNSB_IJNSC_ILi8EEESJ_EEENSB_IJSJ_SD_EEENSB_IJSD_NSC_ILi5EEEEEEEEENSB_IJNSB_IJSJ_SH_EEENSB_IJSD_SW_EEENSB_IJSW_NSC_ILi8192EEEEEEEEEEEEEvEENS13_INSA_13SM90_TMA_LOADENS15_IS17_S19_NSV_INSB_IJNSB_IJS1A_S1A_EEES1C_S1E_EEENSB_IJS1G_S1H_NSB_IJSW_NSC_ILi2048EEEEEEEEEEEEEvEEEENS_8epilogue10collective6detail29Sm90TmaWarpSpecializedAdapterINS1Z_15DefaultEpilogueISM_NSB_IJNSB_IJllllEEESD_SW_EEES24_NS1Y_6thread17LinearCombinationISM_Li1EffLNS25_9ScaleType4KindE0ELNS_15FloatRoundStyleE2ESM_EENS_4gemm15EpilogueDefaultEEEEEvvEEEEvNT_6ParamsE,"a",@progbits
	.sectionflags	@""
	.align	4
.nv.constant0._ZN7cutlass13device_kernelINS_4conv6kernel13ConvUniversalINS1_16ConvProblemShapeILNS1_8OperatorE0ELi3EEENS1_10collective14CollectiveConvINS1_46MainloopSm90TmaGmmaWarpSpecializedImplicitGemmILS5_0ELi5ELi3EN4cute5tupleIJNSA_1CILi1EEESD_SD_EEENS1_36KernelImplicitTmaWarpSpecializedSm90ELi1EEENSB_IJNSC_ILi256EEENSC_ILi64EEENSB_IJNSC_ILi32EEEEEEEEENS_10tfloat32_tESM_NSA_8TiledMMAINSA_8MMA_AtomIJNSA_4SM904GMMA29MMA_64x64x8_F32TF32TF32_SS_TNILNSQ_7ScaleInE1ELSS_1EEEEEENSA_6LayoutISE_NSB_IJNSC_ILi0EEESW_SW_EEEEENSB_IJNSA_10UnderscoreESZ_SZ_EEEEENS7_6detail26Sm90ImplicitGemmTileTraitsINSA_20SM90_TMA_LOAD_IM2COLENSA_14ComposedLayoutINSA_7SwizzleILi3ELi4ELi3EEENSA_18smem_ptr_flag_bitsILi32EEENSV_INSB_IJNSB_IJNSC_ILi8EEESJ_EEENSB_IJSJ_SD_EEENSB_IJSD_NSC_ILi5EEEEEEEEENSB_IJNSB_IJSJ_SH_EEENSB_IJSD_SW_EEENSB_IJSW_NSC_ILi8192EEEEEEEEEEEEEvEENS13_INSA_13SM90_TMA_LOADENS15_IS17_S19_NSV_INSB_IJNSB_IJS1A_S1A_EEES1C_S1E_EEENSB_IJS1G_S1H_NSB_IJSW_NSC_ILi2048EEEEEEEEEEEEEvEEEENS_8epilogue10collective6detail29Sm90TmaWarpSpecializedAdapterINS1Z_15DefaultEpilogueISM_NSB_IJNSB_IJllllEEESD_SW_EEES24_NS1Y_6thread17LinearCombinationISM_Li1EffLNS25_9ScaleType4KindE0ELNS_15FloatRoundStyleE2ESM_EENS_4gemm15EpilogueDefaultEEEEEvvEEEEvNT_6ParamsE:
	.zero		1664


//--------------------- SYMBOLS --------------------------

	.type		.nv.reservedSmem.offset0,@object
	.size		.nv.reservedSmem.offset0,0x4
